//
// Generated by NVIDIA NVVM Compiler
//
// Compiler Build ID: CL-36424714
// Cuda compilation tools, release 13.0, V13.0.88
// Based on NVVM 20.0.0
//

.version 9.0
.target sm_100
.address_size 64

.global .align 8 .f64 d_froNorm;

.entry _Z9kernWidenPdPKfl(
	.param .u64 .ptr .align 1 _Z9kernWidenPdPKfl_param_0,
	.param .u64 .ptr .align 1 _Z9kernWidenPdPKfl_param_1,
	.param .u64 _Z9kernWidenPdPKfl_param_2
)
{
	.reg .pred 	%p<10>;
	.reg .b32 	%f<30>;
	.reg .b64 	%rd<51>;
	.reg .b64 	%fd<30>;

	ld.param.u64 	%rd29, [_Z9kernWidenPdPKfl_param_0];
	ld.param.u64 	%rd30, [_Z9kernWidenPdPKfl_param_1];
	ld.param.u64 	%rd28, [_Z9kernWidenPdPKfl_param_2];
	cvta.to.global.u64 	%rd1, %rd29;
	cvta.to.global.u64 	%rd2, %rd30;
	setp.lt.s64 	%p1, %rd28, 1;
	@%p1 bra 	$L__BB0_13;
	and.b64  	%rd3, %rd28, 15;
	setp.lt.u64 	%p2, %rd28, 16;
	mov.b64 	%rd46, 0;
	@%p2 bra 	$L__BB0_4;
	and.b64  	%rd46, %rd28, 9223372036854775792;
	add.s64 	%rd43, %rd2, 32;
	add.s64 	%rd42, %rd1, 64;
	mov.u64 	%rd44, %rd46;
$L__BB0_3:
	.pragma "nounroll";
	ld.global.f32 	%f1, [%rd43+-32];
	cvt.f64.f32 	%fd1, %f1;
	st.global.f64 	[%rd42+-64], %fd1;
	ld.global.f32 	%f2, [%rd43+-28];
	cvt.f64.f32 	%fd2, %f2;
	st.global.f64 	[%rd42+-56], %fd2;
	ld.global.f32 	%f3, [%rd43+-24];
	cvt.f64.f32 	%fd3, %f3;
	st.global.f64 	[%rd42+-48], %fd3;
	ld.global.f32 	%f4, [%rd43+-20];
	cvt.f64.f32 	%fd4, %f4;
	st.global.f64 	[%rd42+-40], %fd4;
	ld.global.f32 	%f5, [%rd43+-16];
	cvt.f64.f32 	%fd5, %f5;
	st.global.f64 	[%rd42+-32], %fd5;
	ld.global.f32 	%f6, [%rd43+-12];
	cvt.f64.f32 	%fd6, %f6;
	st.global.f64 	[%rd42+-24], %fd6;
	ld.global.f32 	%f7, [%rd43+-8];
	cvt.f64.f32 	%fd7, %f7;
	st.global.f64 	[%rd42+-16], %fd7;
	ld.global.f32 	%f8, [%rd43+-4];
	cvt.f64.f32 	%fd8, %f8;
	st.global.f64 	[%rd42+-8], %fd8;
	ld.global.f32 	%f9, [%rd43];
	cvt.f64.f32 	%fd9, %f9;
	st.global.f64 	[%rd42], %fd9;
	ld.global.f32 	%f10, [%rd43+4];
	cvt.f64.f32 	%fd10, %f10;
	st.global.f64 	[%rd42+8], %fd10;
	ld.global.f32 	%f11, [%rd43+8];
	cvt.f64.f32 	%fd11, %f11;
	st.global.f64 	[%rd42+16], %fd11;
	ld.global.f32 	%f12, [%rd43+12];
	cvt.f64.f32 	%fd12, %f12;
	st.global.f64 	[%rd42+24], %fd12;
	ld.global.f32 	%f13, [%rd43+16];
	cvt.f64.f32 	%fd13, %f13;
	st.global.f64 	[%rd42+32], %fd13;
	ld.global.f32 	%f14, [%rd43+20];
	cvt.f64.f32 	%fd14, %f14;
	st.global.f64 	[%rd42+40], %fd14;
	ld.global.f32 	%f15, [%rd43+24];
	cvt.f64.f32 	%fd15, %f15;
	st.global.f64 	[%rd42+48], %fd15;
	ld.global.f32 	%f16, [%rd43+28];
	cvt.f64.f32 	%fd16, %f16;
	st.global.f64 	[%rd42+56], %fd16;
	add.s64 	%rd44, %rd44, -16;
	add.s64 	%rd43, %rd43, 64;
	add.s64 	%rd42, %rd42, 128;
	setp.ne.s64 	%p3, %rd44, 0;
	@%p3 bra 	$L__BB0_3;
$L__BB0_4:
	setp.eq.s64 	%p4, %rd3, 0;
	@%p4 bra 	$L__BB0_13;
	and.b64  	%rd14, %rd28, 7;
	setp.lt.u64 	%p5, %rd3, 8;
	@%p5 bra 	$L__BB0_7;
	shl.b64 	%rd32, %rd46, 2;
	add.s64 	%rd33, %rd2, %rd32;
	ld.global.f32 	%f17, [%rd33];
	cvt.f64.f32 	%fd17, %f17;
	shl.b64 	%rd34, %rd46, 3;
	add.s64 	%rd35, %rd1, %rd34;
	st.global.f64 	[%rd35], %fd17;
	ld.global.f32 	%f18, [%rd33+4];
	cvt.f64.f32 	%fd18, %f18;
	st.global.f64 	[%rd35+8], %fd18;
	ld.global.f32 	%f19, [%rd33+8];
	cvt.f64.f32 	%fd19, %f19;
	st.global.f64 	[%rd35+16], %fd19;
	ld.global.f32 	%f20, [%rd33+12];
	cvt.f64.f32 	%fd20, %f20;
	st.global.f64 	[%rd35+24], %fd20;
	ld.global.f32 	%f21, [%rd33+16];
	cvt.f64.f32 	%fd21, %f21;
	st.global.f64 	[%rd35+32], %fd21;
	ld.global.f32 	%f22, [%rd33+20];
	cvt.f64.f32 	%fd22, %f22;
	st.global.f64 	[%rd35+40], %fd22;
	ld.global.f32 	%f23, [%rd33+24];
	cvt.f64.f32 	%fd23, %f23;
	st.global.f64 	[%rd35+48], %fd23;
	ld.global.f32 	%f24, [%rd33+28];
	cvt.f64.f32 	%fd24, %f24;
	st.global.f64 	[%rd35+56], %fd24;
	add.s64 	%rd46, %rd46, 8;
$L__BB0_7:
	setp.eq.s64 	%p6, %rd14, 0;
	@%p6 bra 	$L__BB0_13;
	and.b64  	%rd48, %rd28, 3;
	setp.lt.u64 	%p7, %rd14, 4;
	@%p7 bra 	$L__BB0_10;
	shl.b64 	%rd36, %rd46, 2;
	add.s64 	%rd37, %rd2, %rd36;
	ld.global.f32 	%f25, [%rd37];
	cvt.f64.f32 	%fd25, %f25;
	shl.b64 	%rd38, %rd46, 3;
	add.s64 	%rd39, %rd1, %rd38;
	st.global.f64 	[%rd39], %fd25;
	ld.global.f32 	%f26, [%rd37+4];
	cvt.f64.f32 	%fd26, %f26;
	st.global.f64 	[%rd39+8], %fd26;
	ld.global.f32 	%f27, [%rd37+8];
	cvt.f64.f32 	%fd27, %f27;
	st.global.f64 	[%rd39+16], %fd27;
	ld.global.f32 	%f28, [%rd37+12];
	cvt.f64.f32 	%fd28, %f28;
	st.global.f64 	[%rd39+24], %fd28;
	add.s64 	%rd46, %rd46, 4;
$L__BB0_10:
	setp.eq.s64 	%p8, %rd48, 0;
	@%p8 bra 	$L__BB0_13;
	shl.b64 	%rd40, %rd46, 3;
	add.s64 	%rd50, %rd1, %rd40;
	shl.b64 	%rd41, %rd46, 2;
	add.s64 	%rd49, %rd2, %rd41;
$L__BB0_12:
	.pragma "nounroll";
	ld.global.f32 	%f29, [%rd49];
	cvt.f64.f32 	%fd29, %f29;
	st.global.f64 	[%rd50], %fd29;
	add.s64 	%rd50, %rd50, 8;
	add.s64 	%rd49, %rd49, 4;
	add.s64 	%rd48, %rd48, -1;
	setp.ne.s64 	%p9, %rd48, 0;
	@%p9 bra 	$L__BB0_12;
$L__BB0_13:
	ret;

}
.entry _Z10kern32NormPKfl(
	.param .u64 .ptr .align 1 _Z10kern32NormPKfl_param_0,
	.param .u64 _Z10kern32NormPKfl_param_1
)
{
	.reg .pred 	%p<10>;
	.reg .b32 	%f<30>;
	.reg .b64 	%rd<36>;
	.reg .b64 	%fd<84>;

	ld.param.u64 	%rd22, [_Z10kern32NormPKfl_param_0];
	ld.param.u64 	%rd21, [_Z10kern32NormPKfl_param_1];
	cvta.to.global.u64 	%rd1, %rd22;
	setp.lt.s64 	%p1, %rd21, 1;
	mov.f64 	%fd83, 0d0000000000000000;
	@%p1 bra 	$L__BB1_13;
	and.b64  	%rd2, %rd21, 15;
	setp.lt.u64 	%p2, %rd21, 16;
	mov.f64 	%fd83, 0d0000000000000000;
	mov.b64 	%rd32, 0;
	@%p2 bra 	$L__BB1_4;
	and.b64  	%rd32, %rd21, 9223372036854775792;
	add.s64 	%rd29, %rd1, 32;
	mov.f64 	%fd83, 0d0000000000000000;
	mov.u64 	%rd30, %rd32;
$L__BB1_3:
	.pragma "nounroll";
	ld.global.f32 	%f1, [%rd29+-32];
	cvt.f64.f32 	%fd18, %f1;
	fma.rn.f64 	%fd19, %fd18, %fd18, %fd83;
	ld.global.f32 	%f2, [%rd29+-28];
	cvt.f64.f32 	%fd20, %f2;
	fma.rn.f64 	%fd21, %fd20, %fd20, %fd19;
	ld.global.f32 	%f3, [%rd29+-24];
	cvt.f64.f32 	%fd22, %f3;
	fma.rn.f64 	%fd23, %fd22, %fd22, %fd21;
	ld.global.f32 	%f4, [%rd29+-20];
	cvt.f64.f32 	%fd24, %f4;
	fma.rn.f64 	%fd25, %fd24, %fd24, %fd23;
	ld.global.f32 	%f5, [%rd29+-16];
	cvt.f64.f32 	%fd26, %f5;
	fma.rn.f64 	%fd27, %fd26, %fd26, %fd25;
	ld.global.f32 	%f6, [%rd29+-12];
	cvt.f64.f32 	%fd28, %f6;
	fma.rn.f64 	%fd29, %fd28, %fd28, %fd27;
	ld.global.f32 	%f7, [%rd29+-8];
	cvt.f64.f32 	%fd30, %f7;
	fma.rn.f64 	%fd31, %fd30, %fd30, %fd29;
	ld.global.f32 	%f8, [%rd29+-4];
	cvt.f64.f32 	%fd32, %f8;
	fma.rn.f64 	%fd33, %fd32, %fd32, %fd31;
	ld.global.f32 	%f9, [%rd29];
	cvt.f64.f32 	%fd34, %f9;
	fma.rn.f64 	%fd35, %fd34, %fd34, %fd33;
	ld.global.f32 	%f10, [%rd29+4];
	cvt.f64.f32 	%fd36, %f10;
	fma.rn.f64 	%fd37, %fd36, %fd36, %fd35;
	ld.global.f32 	%f11, [%rd29+8];
	cvt.f64.f32 	%fd38, %f11;
	fma.rn.f64 	%fd39, %fd38, %fd38, %fd37;
	ld.global.f32 	%f12, [%rd29+12];
	cvt.f64.f32 	%fd40, %f12;
	fma.rn.f64 	%fd41, %fd40, %fd40, %fd39;
	ld.global.f32 	%f13, [%rd29+16];
	cvt.f64.f32 	%fd42, %f13;
	fma.rn.f64 	%fd43, %fd42, %fd42, %fd41;
	ld.global.f32 	%f14, [%rd29+20];
	cvt.f64.f32 	%fd44, %f14;
	fma.rn.f64 	%fd45, %fd44, %fd44, %fd43;
	ld.global.f32 	%f15, [%rd29+24];
	cvt.f64.f32 	%fd46, %f15;
	fma.rn.f64 	%fd47, %fd46, %fd46, %fd45;
	ld.global.f32 	%f16, [%rd29+28];
	cvt.f64.f32 	%fd48, %f16;
	fma.rn.f64 	%fd83, %fd48, %fd48, %fd47;
	add.s64 	%rd30, %rd30, -16;
	add.s64 	%rd29, %rd29, 64;
	setp.ne.s64 	%p3, %rd30, 0;
	@%p3 bra 	$L__BB1_3;
$L__BB1_4:
	setp.eq.s64 	%p4, %rd2, 0;
	@%p4 bra 	$L__BB1_13;
	and.b64  	%rd10, %rd21, 7;
	setp.lt.u64 	%p5, %rd2, 8;
	@%p5 bra 	$L__BB1_7;
	shl.b64 	%rd24, %rd32, 2;
	add.s64 	%rd25, %rd1, %rd24;
	ld.global.f32 	%f17, [%rd25];
	cvt.f64.f32 	%fd50, %f17;
	fma.rn.f64 	%fd51, %fd50, %fd50, %fd83;
	ld.global.f32 	%f18, [%rd25+4];
	cvt.f64.f32 	%fd52, %f18;
	fma.rn.f64 	%fd53, %fd52, %fd52, %fd51;
	ld.global.f32 	%f19, [%rd25+8];
	cvt.f64.f32 	%fd54, %f19;
	fma.rn.f64 	%fd55, %fd54, %fd54, %fd53;
	ld.global.f32 	%f20, [%rd25+12];
	cvt.f64.f32 	%fd56, %f20;
	fma.rn.f64 	%fd57, %fd56, %fd56, %fd55;
	ld.global.f32 	%f21, [%rd25+16];
	cvt.f64.f32 	%fd58, %f21;
	fma.rn.f64 	%fd59, %fd58, %fd58, %fd57;
	ld.global.f32 	%f22, [%rd25+20];
	cvt.f64.f32 	%fd60, %f22;
	fma.rn.f64 	%fd61, %fd60, %fd60, %fd59;
	ld.global.f32 	%f23, [%rd25+24];
	cvt.f64.f32 	%fd62, %f23;
	fma.rn.f64 	%fd63, %fd62, %fd62, %fd61;
	ld.global.f32 	%f24, [%rd25+28];
	cvt.f64.f32 	%fd64, %f24;
	fma.rn.f64 	%fd83, %fd64, %fd64, %fd63;
	add.s64 	%rd32, %rd32, 8;
$L__BB1_7:
	setp.eq.s64 	%p6, %rd10, 0;
	@%p6 bra 	$L__BB1_13;
	and.b64  	%rd34, %rd21, 3;
	setp.lt.u64 	%p7, %rd10, 4;
	@%p7 bra 	$L__BB1_10;
	shl.b64 	%rd26, %rd32, 2;
	add.s64 	%rd27, %rd1, %rd26;
	ld.global.f32 	%f25, [%rd27];
	cvt.f64.f32 	%fd66, %f25;
	fma.rn.f64 	%fd67, %fd66, %fd66, %fd83;
	ld.global.f32 	%f26, [%rd27+4];
	cvt.f64.f32 	%fd68, %f26;
	fma.rn.f64 	%fd69, %fd68, %fd68, %fd67;
	ld.global.f32 	%f27, [%rd27+8];
	cvt.f64.f32 	%fd70, %f27;
	fma.rn.f64 	%fd71, %fd70, %fd70, %fd69;
	ld.global.f32 	%f28, [%rd27+12];
	cvt.f64.f32 	%fd72, %f28;
	fma.rn.f64 	%fd83, %fd72, %fd72, %fd71;
	add.s64 	%rd32, %rd32, 4;
$L__BB1_10:
	setp.eq.s64 	%p8, %rd34, 0;
	@%p8 bra 	$L__BB1_13;
	shl.b64 	%rd28, %rd32, 2;
	add.s64 	%rd35, %rd1, %rd28;
$L__BB1_12:
	.pragma "nounroll";
	ld.global.f32 	%f29, [%rd35];
	cvt.f64.f32 	%fd73, %f29;
	fma.rn.f64 	%fd83, %fd73, %fd73, %fd83;
	add.s64 	%rd35, %rd35, 4;
	add.s64 	%rd34, %rd34, -1;
	setp.ne.s64 	%p9, %rd34, 0;
	@%p9 bra 	$L__BB1_12;
$L__BB1_13:
	sqrt.rn.f64 	%fd74, %fd83;
	st.global.f64 	[d_froNorm], %fd74;
	ret;

}
.entry _Z10kern64NormPKdl(
	.param .u64 .ptr .align 1 _Z10kern64NormPKdl_param_0,
	.param .u64 _Z10kern64NormPKdl_param_1
)
{
	.reg .pred 	%p<10>;
	.reg .b64 	%rd<36>;
	.reg .b64 	%fd<84>;

	ld.param.u64 	%rd22, [_Z10kern64NormPKdl_param_0];
	ld.param.u64 	%rd21, [_Z10kern64NormPKdl_param_1];
	cvta.to.global.u64 	%rd1, %rd22;
	setp.lt.s64 	%p1, %rd21, 1;
	mov.f64 	%fd83, 0d0000000000000000;
	@%p1 bra 	$L__BB2_13;
	and.b64  	%rd2, %rd21, 15;
	setp.lt.u64 	%p2, %rd21, 16;
	mov.f64 	%fd83, 0d0000000000000000;
	mov.b64 	%rd32, 0;
	@%p2 bra 	$L__BB2_4;
	and.b64  	%rd32, %rd21, 9223372036854775792;
	add.s64 	%rd29, %rd1, 64;
	mov.f64 	%fd83, 0d0000000000000000;
	mov.u64 	%rd30, %rd32;
$L__BB2_3:
	.pragma "nounroll";
	ld.global.f64 	%fd18, [%rd29+-64];
	fma.rn.f64 	%fd19, %fd18, %fd18, %fd83;
	ld.global.f64 	%fd20, [%rd29+-56];
	fma.rn.f64 	%fd21, %fd20, %fd20, %fd19;
	ld.global.f64 	%fd22, [%rd29+-48];
	fma.rn.f64 	%fd23, %fd22, %fd22, %fd21;
	ld.global.f64 	%fd24, [%rd29+-40];
	fma.rn.f64 	%fd25, %fd24, %fd24, %fd23;
	ld.global.f64 	%fd26, [%rd29+-32];
	fma.rn.f64 	%fd27, %fd26, %fd26, %fd25;
	ld.global.f64 	%fd28, [%rd29+-24];
	fma.rn.f64 	%fd29, %fd28, %fd28, %fd27;
	ld.global.f64 	%fd30, [%rd29+-16];
	fma.rn.f64 	%fd31, %fd30, %fd30, %fd29;
	ld.global.f64 	%fd32, [%rd29+-8];
	fma.rn.f64 	%fd33, %fd32, %fd32, %fd31;
	ld.global.f64 	%fd34, [%rd29];
	fma.rn.f64 	%fd35, %fd34, %fd34, %fd33;
	ld.global.f64 	%fd36, [%rd29+8];
	fma.rn.f64 	%fd37, %fd36, %fd36, %fd35;
	ld.global.f64 	%fd38, [%rd29+16];
	fma.rn.f64 	%fd39, %fd38, %fd38, %fd37;
	ld.global.f64 	%fd40, [%rd29+24];
	fma.rn.f64 	%fd41, %fd40, %fd40, %fd39;
	ld.global.f64 	%fd42, [%rd29+32];
	fma.rn.f64 	%fd43, %fd42, %fd42, %fd41;
	ld.global.f64 	%fd44, [%rd29+40];
	fma.rn.f64 	%fd45, %fd44, %fd44, %fd43;
	ld.global.f64 	%fd46, [%rd29+48];
	fma.rn.f64 	%fd47, %fd46, %fd46, %fd45;
	ld.global.f64 	%fd48, [%rd29+56];
	fma.rn.f64 	%fd83, %fd48, %fd48, %fd47;
	add.s64 	%rd30, %rd30, -16;
	add.s64 	%rd29, %rd29, 128;
	setp.ne.s64 	%p3, %rd30, 0;
	@%p3 bra 	$L__BB2_3;
$L__BB2_4:
	setp.eq.s64 	%p4, %rd2, 0;
	@%p4 bra 	$L__BB2_13;
	and.b64  	%rd10, %rd21, 7;
	setp.lt.u64 	%p5, %rd2, 8;
	@%p5 bra 	$L__BB2_7;
	shl.b64 	%rd24, %rd32, 3;
	add.s64 	%rd25, %rd1, %rd24;
	ld.global.f64 	%fd50, [%rd25];
	fma.rn.f64 	%fd51, %fd50, %fd50, %fd83;
	ld.global.f64 	%fd52, [%rd25+8];
	fma.rn.f64 	%fd53, %fd52, %fd52, %fd51;
	ld.global.f64 	%fd54, [%rd25+16];
	fma.rn.f64 	%fd55, %fd54, %fd54, %fd53;
	ld.global.f64 	%fd56, [%rd25+24];
	fma.rn.f64 	%fd57, %fd56, %fd56, %fd55;
	ld.global.f64 	%fd58, [%rd25+32];
	fma.rn.f64 	%fd59, %fd58, %fd58, %fd57;
	ld.global.f64 	%fd60, [%rd25+40];
	fma.rn.f64 	%fd61, %fd60, %fd60, %fd59;
	ld.global.f64 	%fd62, [%rd25+48];
	fma.rn.f64 	%fd63, %fd62, %fd62, %fd61;
	ld.global.f64 	%fd64, [%rd25+56];
	fma.rn.f64 	%fd83, %fd64, %fd64, %fd63;
	add.s64 	%rd32, %rd32, 8;
$L__BB2_7:
	setp.eq.s64 	%p6, %rd10, 0;
	@%p6 bra 	$L__BB2_13;
	and.b64  	%rd34, %rd21, 3;
	setp.lt.u64 	%p7, %rd10, 4;
	@%p7 bra 	$L__BB2_10;
	shl.b64 	%rd26, %rd32, 3;
	add.s64 	%rd27, %rd1, %rd26;
	ld.global.f64 	%fd66, [%rd27];
	fma.rn.f64 	%fd67, %fd66, %fd66, %fd83;
	ld.global.f64 	%fd68, [%rd27+8];
	fma.rn.f64 	%fd69, %fd68, %fd68, %fd67;
	ld.global.f64 	%fd70, [%rd27+16];
	fma.rn.f64 	%fd71, %fd70, %fd70, %fd69;
	ld.global.f64 	%fd72, [%rd27+24];
	fma.rn.f64 	%fd83, %fd72, %fd72, %fd71;
	add.s64 	%rd32, %rd32, 4;
$L__BB2_10:
	setp.eq.s64 	%p8, %rd34, 0;
	@%p8 bra 	$L__BB2_13;
	shl.b64 	%rd28, %rd32, 3;
	add.s64 	%rd35, %rd1, %rd28;
$L__BB2_12:
	.pragma "nounroll";
	ld.global.f64 	%fd73, [%rd35];
	fma.rn.f64 	%fd83, %fd73, %fd73, %fd83;
	add.s64 	%rd35, %rd35, 8;
	add.s64 	%rd34, %rd34, -1;
	setp.ne.s64 	%p9, %rd34, 0;
	@%p9 bra 	$L__BB2_12;
$L__BB2_13:
	sqrt.rn.f64 	%fd74, %fd83;
	st.global.f64 	[d_froNorm], %fd74;
	ret;

}
.entry _Z18kern32NormSubFromIPfi(
	.param .u64 .ptr .align 1 _Z18kern32NormSubFromIPfi_param_0,
	.param .u32 _Z18kern32NormSubFromIPfi_param_1
)
{
	.reg .pred 	%p<43>;
	.reg .b32 	%r<60>;
	.reg .b32 	%f<94>;
	.reg .b64 	%rd<30>;
	.reg .b64 	%fd<89>;

	ld.param.u64 	%rd7, [_Z18kern32NormSubFromIPfi_param_0];
	ld.param.u32 	%r20, [_Z18kern32NormSubFromIPfi_param_1];
	cvta.to.global.u64 	%rd1, %rd7;
	setp.lt.s32 	%p1, %r20, 1;
	mov.f64 	%fd87, 0d0000000000000000;
	@%p1 bra 	$L__BB3_16;
	and.b32  	%r1, %r20, 15;
	add.s32 	%r2, %r1, -1;
	and.b32  	%r3, %r20, 7;
	add.s32 	%r4, %r3, -1;
	and.b32  	%r5, %r20, 2147483632;
	and.b32  	%r6, %r20, 3;
	add.s64 	%rd2, %rd1, 32;
	mov.f64 	%fd87, 0d0000000000000000;
	mov.b32 	%r54, 0;
$L__BB3_2:
	setp.lt.u32 	%p2, %r20, 16;
	mul.lo.s32 	%r8, %r54, %r20;
	mov.b32 	%r58, 0;
	@%p2 bra 	$L__BB3_5;
	neg.s32 	%r55, %r54;
	mul.wide.u32 	%rd8, %r8, 4;
	add.s64 	%rd29, %rd2, %rd8;
	mov.b32 	%r56, 0;
$L__BB3_4:
	.pragma "nounroll";
	setp.eq.s32 	%p3, %r55, 0;
	selp.f32 	%f1, 0f3F800000, 0f00000000, %p3;
	ld.global.f32 	%f2, [%rd29+-32];
	sub.f32 	%f3, %f1, %f2;
	cvt.f64.f32 	%fd20, %f3;
	fma.rn.f64 	%fd21, %fd20, %fd20, %fd87;
	add.s32 	%r24, %r56, 1;
	setp.eq.s32 	%p4, %r54, %r24;
	selp.f32 	%f4, 0f3F800000, 0f00000000, %p4;
	ld.global.f32 	%f5, [%rd29+-28];
	sub.f32 	%f6, %f4, %f5;
	cvt.f64.f32 	%fd22, %f6;
	fma.rn.f64 	%fd23, %fd22, %fd22, %fd21;
	add.s32 	%r25, %r56, 2;
	setp.eq.s32 	%p5, %r54, %r25;
	selp.f32 	%f7, 0f3F800000, 0f00000000, %p5;
	ld.global.f32 	%f8, [%rd29+-24];
	sub.f32 	%f9, %f7, %f8;
	cvt.f64.f32 	%fd24, %f9;
	fma.rn.f64 	%fd25, %fd24, %fd24, %fd23;
	add.s32 	%r26, %r56, 3;
	setp.eq.s32 	%p6, %r54, %r26;
	selp.f32 	%f10, 0f3F800000, 0f00000000, %p6;
	ld.global.f32 	%f11, [%rd29+-20];
	sub.f32 	%f12, %f10, %f11;
	cvt.f64.f32 	%fd26, %f12;
	fma.rn.f64 	%fd27, %fd26, %fd26, %fd25;
	add.s32 	%r27, %r56, 4;
	setp.eq.s32 	%p7, %r54, %r27;
	selp.f32 	%f13, 0f3F800000, 0f00000000, %p7;
	ld.global.f32 	%f14, [%rd29+-16];
	sub.f32 	%f15, %f13, %f14;
	cvt.f64.f32 	%fd28, %f15;
	fma.rn.f64 	%fd29, %fd28, %fd28, %fd27;
	add.s32 	%r28, %r56, 5;
	setp.eq.s32 	%p8, %r54, %r28;
	selp.f32 	%f16, 0f3F800000, 0f00000000, %p8;
	ld.global.f32 	%f17, [%rd29+-12];
	sub.f32 	%f18, %f16, %f17;
	cvt.f64.f32 	%fd30, %f18;
	fma.rn.f64 	%fd31, %fd30, %fd30, %fd29;
	add.s32 	%r29, %r56, 6;
	setp.eq.s32 	%p9, %r54, %r29;
	selp.f32 	%f19, 0f3F800000, 0f00000000, %p9;
	ld.global.f32 	%f20, [%rd29+-8];
	sub.f32 	%f21, %f19, %f20;
	cvt.f64.f32 	%fd32, %f21;
	fma.rn.f64 	%fd33, %fd32, %fd32, %fd31;
	add.s32 	%r30, %r56, 7;
	setp.eq.s32 	%p10, %r54, %r30;
	selp.f32 	%f22, 0f3F800000, 0f00000000, %p10;
	ld.global.f32 	%f23, [%rd29+-4];
	sub.f32 	%f24, %f22, %f23;
	cvt.f64.f32 	%fd34, %f24;
	fma.rn.f64 	%fd35, %fd34, %fd34, %fd33;
	add.s32 	%r31, %r56, 8;
	setp.eq.s32 	%p11, %r54, %r31;
	selp.f32 	%f25, 0f3F800000, 0f00000000, %p11;
	ld.global.f32 	%f26, [%rd29];
	sub.f32 	%f27, %f25, %f26;
	cvt.f64.f32 	%fd36, %f27;
	fma.rn.f64 	%fd37, %fd36, %fd36, %fd35;
	add.s32 	%r32, %r56, 9;
	setp.eq.s32 	%p12, %r54, %r32;
	selp.f32 	%f28, 0f3F800000, 0f00000000, %p12;
	ld.global.f32 	%f29, [%rd29+4];
	sub.f32 	%f30, %f28, %f29;
	cvt.f64.f32 	%fd38, %f30;
	fma.rn.f64 	%fd39, %fd38, %fd38, %fd37;
	add.s32 	%r33, %r56, 10;
	setp.eq.s32 	%p13, %r54, %r33;
	selp.f32 	%f31, 0f3F800000, 0f00000000, %p13;
	ld.global.f32 	%f32, [%rd29+8];
	sub.f32 	%f33, %f31, %f32;
	cvt.f64.f32 	%fd40, %f33;
	fma.rn.f64 	%fd41, %fd40, %fd40, %fd39;
	add.s32 	%r34, %r56, 11;
	setp.eq.s32 	%p14, %r54, %r34;
	selp.f32 	%f34, 0f3F800000, 0f00000000, %p14;
	ld.global.f32 	%f35, [%rd29+12];
	sub.f32 	%f36, %f34, %f35;
	cvt.f64.f32 	%fd42, %f36;
	fma.rn.f64 	%fd43, %fd42, %fd42, %fd41;
	add.s32 	%r35, %r56, 12;
	setp.eq.s32 	%p15, %r54, %r35;
	selp.f32 	%f37, 0f3F800000, 0f00000000, %p15;
	ld.global.f32 	%f38, [%rd29+16];
	sub.f32 	%f39, %f37, %f38;
	cvt.f64.f32 	%fd44, %f39;
	fma.rn.f64 	%fd45, %fd44, %fd44, %fd43;
	add.s32 	%r36, %r56, 13;
	setp.eq.s32 	%p16, %r54, %r36;
	selp.f32 	%f40, 0f3F800000, 0f00000000, %p16;
	ld.global.f32 	%f41, [%rd29+20];
	sub.f32 	%f42, %f40, %f41;
	cvt.f64.f32 	%fd46, %f42;
	fma.rn.f64 	%fd47, %fd46, %fd46, %fd45;
	add.s32 	%r37, %r56, 14;
	setp.eq.s32 	%p17, %r54, %r37;
	selp.f32 	%f43, 0f3F800000, 0f00000000, %p17;
	ld.global.f32 	%f44, [%rd29+24];
	sub.f32 	%f45, %f43, %f44;
	cvt.f64.f32 	%fd48, %f45;
	fma.rn.f64 	%fd49, %fd48, %fd48, %fd47;
	add.s32 	%r38, %r56, 15;
	setp.eq.s32 	%p18, %r54, %r38;
	selp.f32 	%f46, 0f3F800000, 0f00000000, %p18;
	ld.global.f32 	%f47, [%rd29+28];
	sub.f32 	%f48, %f46, %f47;
	cvt.f64.f32 	%fd50, %f48;
	fma.rn.f64 	%fd87, %fd50, %fd50, %fd49;
	add.s32 	%r56, %r56, 16;
	add.s32 	%r55, %r55, 16;
	add.s64 	%rd29, %rd29, 64;
	setp.ne.s32 	%p19, %r56, %r5;
	mov.u32 	%r58, %r5;
	@%p19 bra 	$L__BB3_4;
$L__BB3_5:
	setp.eq.s32 	%p20, %r1, 0;
	@%p20 bra 	$L__BB3_15;
	setp.lt.u32 	%p21, %r2, 7;
	@%p21 bra 	$L__BB3_8;
	add.s32 	%r39, %r58, %r8;
	setp.eq.s32 	%p22, %r54, %r58;
	selp.f32 	%f49, 0f3F800000, 0f00000000, %p22;
	mul.wide.u32 	%rd9, %r39, 4;
	add.s64 	%rd10, %rd1, %rd9;
	ld.global.f32 	%f50, [%rd10];
	sub.f32 	%f51, %f49, %f50;
	cvt.f64.f32 	%fd52, %f51;
	fma.rn.f64 	%fd53, %fd52, %fd52, %fd87;
	add.s32 	%r40, %r58, 1;
	setp.eq.s32 	%p23, %r54, %r40;
	selp.f32 	%f52, 0f3F800000, 0f00000000, %p23;
	cvt.u64.u32 	%rd11, %r8;
	cvt.u64.u32 	%rd12, %r58;
	add.s64 	%rd13, %rd12, %rd11;
	shl.b64 	%rd14, %rd13, 2;
	add.s64 	%rd15, %rd1, %rd14;
	ld.global.f32 	%f53, [%rd15+4];
	sub.f32 	%f54, %f52, %f53;
	cvt.f64.f32 	%fd54, %f54;
	fma.rn.f64 	%fd55, %fd54, %fd54, %fd53;
	add.s32 	%r41, %r58, 2;
	setp.eq.s32 	%p24, %r54, %r41;
	selp.f32 	%f55, 0f3F800000, 0f00000000, %p24;
	ld.global.f32 	%f56, [%rd15+8];
	sub.f32 	%f57, %f55, %f56;
	cvt.f64.f32 	%fd56, %f57;
	fma.rn.f64 	%fd57, %fd56, %fd56, %fd55;
	add.s32 	%r42, %r58, 3;
	setp.eq.s32 	%p25, %r54, %r42;
	selp.f32 	%f58, 0f3F800000, 0f00000000, %p25;
	ld.global.f32 	%f59, [%rd15+12];
	sub.f32 	%f60, %f58, %f59;
	cvt.f64.f32 	%fd58, %f60;
	fma.rn.f64 	%fd59, %fd58, %fd58, %fd57;
	add.s32 	%r43, %r58, 4;
	setp.eq.s32 	%p26, %r54, %r43;
	selp.f32 	%f61, 0f3F800000, 0f00000000, %p26;
	ld.global.f32 	%f62, [%rd15+16];
	sub.f32 	%f63, %f61, %f62;
	cvt.f64.f32 	%fd60, %f63;
	fma.rn.f64 	%fd61, %fd60, %fd60, %fd59;
	add.s32 	%r44, %r58, 5;
	setp.eq.s32 	%p27, %r54, %r44;
	selp.f32 	%f64, 0f3F800000, 0f00000000, %p27;
	ld.global.f32 	%f65, [%rd15+20];
	sub.f32 	%f66, %f64, %f65;
	cvt.f64.f32 	%fd62, %f66;
	fma.rn.f64 	%fd63, %fd62, %fd62, %fd61;
	add.s32 	%r45, %r58, 6;
	setp.eq.s32 	%p28, %r54, %r45;
	selp.f32 	%f67, 0f3F800000, 0f00000000, %p28;
	ld.global.f32 	%f68, [%rd15+24];
	sub.f32 	%f69, %f67, %f68;
	cvt.f64.f32 	%fd64, %f69;
	fma.rn.f64 	%fd65, %fd64, %fd64, %fd63;
	add.s32 	%r46, %r58, 7;
	setp.eq.s32 	%p29, %r54, %r46;
	selp.f32 	%f70, 0f3F800000, 0f00000000, %p29;
	ld.global.f32 	%f71, [%rd15+28];
	sub.f32 	%f72, %f70, %f71;
	cvt.f64.f32 	%fd66, %f72;
	fma.rn.f64 	%fd87, %fd66, %fd66, %fd65;
	add.s32 	%r58, %r58, 8;
$L__BB3_8:
	setp.eq.s32 	%p30, %r3, 0;
	@%p30 bra 	$L__BB3_15;
	setp.lt.u32 	%p31, %r4, 3;
	@%p31 bra 	$L__BB3_11;
	add.s32 	%r47, %r58, %r8;
	setp.eq.s32 	%p32, %r54, %r58;
	selp.f32 	%f73, 0f3F800000, 0f00000000, %p32;
	mul.wide.u32 	%rd16, %r47, 4;
	add.s64 	%rd17, %rd1, %rd16;
	ld.global.f32 	%f74, [%rd17];
	sub.f32 	%f75, %f73, %f74;
	cvt.f64.f32 	%fd68, %f75;
	fma.rn.f64 	%fd69, %fd68, %fd68, %fd87;
	add.s32 	%r48, %r58, 1;
	setp.eq.s32 	%p33, %r54, %r48;
	selp.f32 	%f76, 0f3F800000, 0f00000000, %p33;
	cvt.u64.u32 	%rd18, %r8;
	cvt.u64.u32 	%rd19, %r58;
	add.s64 	%rd20, %rd19, %rd18;
	shl.b64 	%rd21, %rd20, 2;
	add.s64 	%rd22, %rd1, %rd21;
	ld.global.f32 	%f77, [%rd22+4];
	sub.f32 	%f78, %f76, %f77;
	cvt.f64.f32 	%fd70, %f78;
	fma.rn.f64 	%fd71, %fd70, %fd70, %fd69;
	add.s32 	%r49, %r58, 2;
	setp.eq.s32 	%p34, %r54, %r49;
	selp.f32 	%f79, 0f3F800000, 0f00000000, %p34;
	ld.global.f32 	%f80, [%rd22+8];
	sub.f32 	%f81, %f79, %f80;
	cvt.f64.f32 	%fd72, %f81;
	fma.rn.f64 	%fd73, %fd72, %fd72, %fd71;
	add.s32 	%r50, %r58, 3;
	setp.eq.s32 	%p35, %r54, %r50;
	selp.f32 	%f82, 0f3F800000, 0f00000000, %p35;
	ld.global.f32 	%f83, [%rd22+12];
	sub.f32 	%f84, %f82, %f83;
	cvt.f64.f32 	%fd74, %f84;
	fma.rn.f64 	%fd87, %fd74, %fd74, %fd73;
	add.s32 	%r58, %r58, 4;
$L__BB3_11:
	setp.eq.s32 	%p36, %r6, 0;
	@%p36 bra 	$L__BB3_15;
	setp.eq.s32 	%p37, %r6, 1;
	add.s32 	%r51, %r58, %r8;
	setp.eq.s32 	%p38, %r54, %r58;
	selp.f32 	%f85, 0f3F800000, 0f00000000, %p38;
	mul.wide.u32 	%rd23, %r51, 4;
	add.s64 	%rd24, %rd1, %rd23;
	ld.global.f32 	%f86, [%rd24];
	sub.f32 	%f87, %f85, %f86;
	cvt.f64.f32 	%fd75, %f87;
	fma.rn.f64 	%fd87, %fd75, %fd75, %fd87;
	@%p37 bra 	$L__BB3_15;
	setp.eq.s32 	%p39, %r6, 2;
	add.s32 	%r52, %r58, 1;
	setp.eq.s32 	%p40, %r54, %r52;
	selp.f32 	%f88, 0f3F800000, 0f00000000, %p40;
	cvt.u64.u32 	%rd25, %r8;
	cvt.u64.u32 	%rd26, %r58;
	add.s64 	%rd27, %rd26, %rd25;
	shl.b64 	%rd28, %rd27, 2;
	add.s64 	%rd6, %rd1, %rd28;
	ld.global.f32 	%f89, [%rd6+4];
	sub.f32 	%f90, %f88, %f89;
	cvt.f64.f32 	%fd76, %f90;
	fma.rn.f64 	%fd87, %fd76, %fd76, %fd87;
	@%p39 bra 	$L__BB3_15;
	add.s32 	%r53, %r58, 2;
	setp.eq.s32 	%p41, %r54, %r53;
	selp.f32 	%f91, 0f3F800000, 0f00000000, %p41;
	ld.global.f32 	%f92, [%rd6+8];
	sub.f32 	%f93, %f91, %f92;
	cvt.f64.f32 	%fd77, %f93;
	fma.rn.f64 	%fd87, %fd77, %fd77, %fd87;
$L__BB3_15:
	add.s32 	%r54, %r54, 1;
	setp.ne.s32 	%p42, %r54, %r20;
	@%p42 bra 	$L__BB3_2;
$L__BB3_16:
	sqrt.rn.f64 	%fd78, %fd87;
	st.global.f64 	[d_froNorm], %fd78;
	ret;

}
.entry _Z18kern64NormSubFromIPdi(
	.param .u64 .ptr .align 1 _Z18kern64NormSubFromIPdi_param_0,
	.param .u32 _Z18kern64NormSubFromIPdi_param_1
)
{
	.reg .pred 	%p<43>;
	.reg .b32 	%r<60>;
	.reg .b64 	%rd<30>;
	.reg .b64 	%fd<151>;

	ld.param.u64 	%rd7, [_Z18kern64NormSubFromIPdi_param_0];
	ld.param.u32 	%r20, [_Z18kern64NormSubFromIPdi_param_1];
	cvta.to.global.u64 	%rd1, %rd7;
	setp.lt.s32 	%p1, %r20, 1;
	mov.f64 	%fd149, 0d0000000000000000;
	@%p1 bra 	$L__BB4_16;
	and.b32  	%r1, %r20, 15;
	add.s32 	%r2, %r1, -1;
	and.b32  	%r3, %r20, 7;
	add.s32 	%r4, %r3, -1;
	and.b32  	%r5, %r20, 2147483632;
	and.b32  	%r6, %r20, 3;
	add.s64 	%rd2, %rd1, 64;
	mov.f64 	%fd149, 0d0000000000000000;
	mov.b32 	%r54, 0;
$L__BB4_2:
	setp.lt.u32 	%p2, %r20, 16;
	mul.lo.s32 	%r8, %r54, %r20;
	mov.b32 	%r58, 0;
	@%p2 bra 	$L__BB4_5;
	neg.s32 	%r55, %r54;
	mul.wide.u32 	%rd8, %r8, 8;
	add.s64 	%rd29, %rd2, %rd8;
	mov.b32 	%r56, 0;
$L__BB4_4:
	.pragma "nounroll";
	setp.eq.s32 	%p3, %r55, 0;
	selp.f64 	%fd20, 0d3FF0000000000000, 0d0000000000000000, %p3;
	ld.global.f64 	%fd21, [%rd29+-64];
	sub.f64 	%fd22, %fd20, %fd21;
	fma.rn.f64 	%fd23, %fd22, %fd22, %fd149;
	add.s32 	%r24, %r56, 1;
	setp.eq.s32 	%p4, %r54, %r24;
	selp.f64 	%fd24, 0d3FF0000000000000, 0d0000000000000000, %p4;
	ld.global.f64 	%fd25, [%rd29+-56];
	sub.f64 	%fd26, %fd24, %fd25;
	fma.rn.f64 	%fd27, %fd26, %fd26, %fd23;
	add.s32 	%r25, %r56, 2;
	setp.eq.s32 	%p5, %r54, %r25;
	selp.f64 	%fd28, 0d3FF0000000000000, 0d0000000000000000, %p5;
	ld.global.f64 	%fd29, [%rd29+-48];
	sub.f64 	%fd30, %fd28, %fd29;
	fma.rn.f64 	%fd31, %fd30, %fd30, %fd27;
	add.s32 	%r26, %r56, 3;
	setp.eq.s32 	%p6, %r54, %r26;
	selp.f64 	%fd32, 0d3FF0000000000000, 0d0000000000000000, %p6;
	ld.global.f64 	%fd33, [%rd29+-40];
	sub.f64 	%fd34, %fd32, %fd33;
	fma.rn.f64 	%fd35, %fd34, %fd34, %fd31;
	add.s32 	%r27, %r56, 4;
	setp.eq.s32 	%p7, %r54, %r27;
	selp.f64 	%fd36, 0d3FF0000000000000, 0d0000000000000000, %p7;
	ld.global.f64 	%fd37, [%rd29+-32];
	sub.f64 	%fd38, %fd36, %fd37;
	fma.rn.f64 	%fd39, %fd38, %fd38, %fd35;
	add.s32 	%r28, %r56, 5;
	setp.eq.s32 	%p8, %r54, %r28;
	selp.f64 	%fd40, 0d3FF0000000000000, 0d0000000000000000, %p8;
	ld.global.f64 	%fd41, [%rd29+-24];
	sub.f64 	%fd42, %fd40, %fd41;
	fma.rn.f64 	%fd43, %fd42, %fd42, %fd39;
	add.s32 	%r29, %r56, 6;
	setp.eq.s32 	%p9, %r54, %r29;
	selp.f64 	%fd44, 0d3FF0000000000000, 0d0000000000000000, %p9;
	ld.global.f64 	%fd45, [%rd29+-16];
	sub.f64 	%fd46, %fd44, %fd45;
	fma.rn.f64 	%fd47, %fd46, %fd46, %fd43;
	add.s32 	%r30, %r56, 7;
	setp.eq.s32 	%p10, %r54, %r30;
	selp.f64 	%fd48, 0d3FF0000000000000, 0d0000000000000000, %p10;
	ld.global.f64 	%fd49, [%rd29+-8];
	sub.f64 	%fd50, %fd48, %fd49;
	fma.rn.f64 	%fd51, %fd50, %fd50, %fd47;
	add.s32 	%r31, %r56, 8;
	setp.eq.s32 	%p11, %r54, %r31;
	selp.f64 	%fd52, 0d3FF0000000000000, 0d0000000000000000, %p11;
	ld.global.f64 	%fd53, [%rd29];
	sub.f64 	%fd54, %fd52, %fd53;
	fma.rn.f64 	%fd55, %fd54, %fd54, %fd51;
	add.s32 	%r32, %r56, 9;
	setp.eq.s32 	%p12, %r54, %r32;
	selp.f64 	%fd56, 0d3FF0000000000000, 0d0000000000000000, %p12;
	ld.global.f64 	%fd57, [%rd29+8];
	sub.f64 	%fd58, %fd56, %fd57;
	fma.rn.f64 	%fd59, %fd58, %fd58, %fd55;
	add.s32 	%r33, %r56, 10;
	setp.eq.s32 	%p13, %r54, %r33;
	selp.f64 	%fd60, 0d3FF0000000000000, 0d0000000000000000, %p13;
	ld.global.f64 	%fd61, [%rd29+16];
	sub.f64 	%fd62, %fd60, %fd61;
	fma.rn.f64 	%fd63, %fd62, %fd62, %fd59;
	add.s32 	%r34, %r56, 11;
	setp.eq.s32 	%p14, %r54, %r34;
	selp.f64 	%fd64, 0d3FF0000000000000, 0d0000000000000000, %p14;
	ld.global.f64 	%fd65, [%rd29+24];
	sub.f64 	%fd66, %fd64, %fd65;
	fma.rn.f64 	%fd67, %fd66, %fd66, %fd63;
	add.s32 	%r35, %r56, 12;
	setp.eq.s32 	%p15, %r54, %r35;
	selp.f64 	%fd68, 0d3FF0000000000000, 0d0000000000000000, %p15;
	ld.global.f64 	%fd69, [%rd29+32];
	sub.f64 	%fd70, %fd68, %fd69;
	fma.rn.f64 	%fd71, %fd70, %fd70, %fd67;
	add.s32 	%r36, %r56, 13;
	setp.eq.s32 	%p16, %r54, %r36;
	selp.f64 	%fd72, 0d3FF0000000000000, 0d0000000000000000, %p16;
	ld.global.f64 	%fd73, [%rd29+40];
	sub.f64 	%fd74, %fd72, %fd73;
	fma.rn.f64 	%fd75, %fd74, %fd74, %fd71;
	add.s32 	%r37, %r56, 14;
	setp.eq.s32 	%p17, %r54, %r37;
	selp.f64 	%fd76, 0d3FF0000000000000, 0d0000000000000000, %p17;
	ld.global.f64 	%fd77, [%rd29+48];
	sub.f64 	%fd78, %fd76, %fd77;
	fma.rn.f64 	%fd79, %fd78, %fd78, %fd75;
	add.s32 	%r38, %r56, 15;
	setp.eq.s32 	%p18, %r54, %r38;
	selp.f64 	%fd80, 0d3FF0000000000000, 0d0000000000000000, %p18;
	ld.global.f64 	%fd81, [%rd29+56];
	sub.f64 	%fd82, %fd80, %fd81;
	fma.rn.f64 	%fd149, %fd82, %fd82, %fd79;
	add.s32 	%r56, %r56, 16;
	add.s32 	%r55, %r55, 16;
	add.s64 	%rd29, %rd29, 128;
	setp.ne.s32 	%p19, %r56, %r5;
	mov.u32 	%r58, %r5;
	@%p19 bra 	$L__BB4_4;
$L__BB4_5:
	setp.eq.s32 	%p20, %r1, 0;
	@%p20 bra 	$L__BB4_15;
	setp.lt.u32 	%p21, %r2, 7;
	@%p21 bra 	$L__BB4_8;
	add.s32 	%r39, %r58, %r8;
	setp.eq.s32 	%p22, %r54, %r58;
	selp.f64 	%fd84, 0d3FF0000000000000, 0d0000000000000000, %p22;
	mul.wide.u32 	%rd9, %r39, 8;
	add.s64 	%rd10, %rd1, %rd9;
	ld.global.f64 	%fd85, [%rd10];
	sub.f64 	%fd86, %fd84, %fd85;
	fma.rn.f64 	%fd87, %fd86, %fd86, %fd149;
	add.s32 	%r40, %r58, 1;
	setp.eq.s32 	%p23, %r54, %r40;
	selp.f64 	%fd88, 0d3FF0000000000000, 0d0000000000000000, %p23;
	cvt.u64.u32 	%rd11, %r8;
	cvt.u64.u32 	%rd12, %r58;
	add.s64 	%rd13, %rd12, %rd11;
	shl.b64 	%rd14, %rd13, 3;
	add.s64 	%rd15, %rd1, %rd14;
	ld.global.f64 	%fd89, [%rd15+8];
	sub.f64 	%fd90, %fd88, %fd89;
	fma.rn.f64 	%fd91, %fd90, %fd90, %fd87;
	add.s32 	%r41, %r58, 2;
	setp.eq.s32 	%p24, %r54, %r41;
	selp.f64 	%fd92, 0d3FF0000000000000, 0d0000000000000000, %p24;
	ld.global.f64 	%fd93, [%rd15+16];
	sub.f64 	%fd94, %fd92, %fd93;
	fma.rn.f64 	%fd95, %fd94, %fd94, %fd91;
	add.s32 	%r42, %r58, 3;
	setp.eq.s32 	%p25, %r54, %r42;
	selp.f64 	%fd96, 0d3FF0000000000000, 0d0000000000000000, %p25;
	ld.global.f64 	%fd97, [%rd15+24];
	sub.f64 	%fd98, %fd96, %fd97;
	fma.rn.f64 	%fd99, %fd98, %fd98, %fd95;
	add.s32 	%r43, %r58, 4;
	setp.eq.s32 	%p26, %r54, %r43;
	selp.f64 	%fd100, 0d3FF0000000000000, 0d0000000000000000, %p26;
	ld.global.f64 	%fd101, [%rd15+32];
	sub.f64 	%fd102, %fd100, %fd101;
	fma.rn.f64 	%fd103, %fd102, %fd102, %fd99;
	add.s32 	%r44, %r58, 5;
	setp.eq.s32 	%p27, %r54, %r44;
	selp.f64 	%fd104, 0d3FF0000000000000, 0d0000000000000000, %p27;
	ld.global.f64 	%fd105, [%rd15+40];
	sub.f64 	%fd106, %fd104, %fd105;
	fma.rn.f64 	%fd107, %fd106, %fd106, %fd103;
	add.s32 	%r45, %r58, 6;
	setp.eq.s32 	%p28, %r54, %r45;
	selp.f64 	%fd108, 0d3FF0000000000000, 0d0000000000000000, %p28;
	ld.global.f64 	%fd109, [%rd15+48];
	sub.f64 	%fd110, %fd108, %fd109;
	fma.rn.f64 	%fd111, %fd110, %fd110, %fd107;
	add.s32 	%r46, %r58, 7;
	setp.eq.s32 	%p29, %r54, %r46;
	selp.f64 	%fd112, 0d3FF0000000000000, 0d0000000000000000, %p29;
	ld.global.f64 	%fd113, [%rd15+56];
	sub.f64 	%fd114, %fd112, %fd113;
	fma.rn.f64 	%fd149, %fd114, %fd114, %fd111;
	add.s32 	%r58, %r58, 8;
$L__BB4_8:
	setp.eq.s32 	%p30, %r3, 0;
	@%p30 bra 	$L__BB4_15;
	setp.lt.u32 	%p31, %r4, 3;
	@%p31 bra 	$L__BB4_11;
	add.s32 	%r47, %r58, %r8;
	setp.eq.s32 	%p32, %r54, %r58;
	selp.f64 	%fd116, 0d3FF0000000000000, 0d0000000000000000, %p32;
	mul.wide.u32 	%rd16, %r47, 8;
	add.s64 	%rd17, %rd1, %rd16;
	ld.global.f64 	%fd117, [%rd17];
	sub.f64 	%fd118, %fd116, %fd117;
	fma.rn.f64 	%fd119, %fd118, %fd118, %fd149;
	add.s32 	%r48, %r58, 1;
	setp.eq.s32 	%p33, %r54, %r48;
	selp.f64 	%fd120, 0d3FF0000000000000, 0d0000000000000000, %p33;
	cvt.u64.u32 	%rd18, %r8;
	cvt.u64.u32 	%rd19, %r58;
	add.s64 	%rd20, %rd19, %rd18;
	shl.b64 	%rd21, %rd20, 3;
	add.s64 	%rd22, %rd1, %rd21;
	ld.global.f64 	%fd121, [%rd22+8];
	sub.f64 	%fd122, %fd120, %fd121;
	fma.rn.f64 	%fd123, %fd122, %fd122, %fd119;
	add.s32 	%r49, %r58, 2;
	setp.eq.s32 	%p34, %r54, %r49;
	selp.f64 	%fd124, 0d3FF0000000000000, 0d0000000000000000, %p34;
	ld.global.f64 	%fd125, [%rd22+16];
	sub.f64 	%fd126, %fd124, %fd125;
	fma.rn.f64 	%fd127, %fd126, %fd126, %fd123;
	add.s32 	%r50, %r58, 3;
	setp.eq.s32 	%p35, %r54, %r50;
	selp.f64 	%fd128, 0d3FF0000000000000, 0d0000000000000000, %p35;
	ld.global.f64 	%fd129, [%rd22+24];
	sub.f64 	%fd130, %fd128, %fd129;
	fma.rn.f64 	%fd149, %fd130, %fd130, %fd127;
	add.s32 	%r58, %r58, 4;
$L__BB4_11:
	setp.eq.s32 	%p36, %r6, 0;
	@%p36 bra 	$L__BB4_15;
	setp.eq.s32 	%p37, %r6, 1;
	add.s32 	%r51, %r58, %r8;
	setp.eq.s32 	%p38, %r54, %r58;
	selp.f64 	%fd131, 0d3FF0000000000000, 0d0000000000000000, %p38;
	mul.wide.u32 	%rd23, %r51, 8;
	add.s64 	%rd24, %rd1, %rd23;
	ld.global.f64 	%fd132, [%rd24];
	sub.f64 	%fd133, %fd131, %fd132;
	fma.rn.f64 	%fd149, %fd133, %fd133, %fd149;
	@%p37 bra 	$L__BB4_15;
	setp.eq.s32 	%p39, %r6, 2;
	add.s32 	%r52, %r58, 1;
	setp.eq.s32 	%p40, %r54, %r52;
	selp.f64 	%fd134, 0d3FF0000000000000, 0d0000000000000000, %p40;
	cvt.u64.u32 	%rd25, %r8;
	cvt.u64.u32 	%rd26, %r58;
	add.s64 	%rd27, %rd26, %rd25;
	shl.b64 	%rd28, %rd27, 3;
	add.s64 	%rd6, %rd1, %rd28;
	ld.global.f64 	%fd135, [%rd6+8];
	sub.f64 	%fd136, %fd134, %fd135;
	fma.rn.f64 	%fd149, %fd136, %fd136, %fd149;
	@%p39 bra 	$L__BB4_15;
	add.s32 	%r53, %r58, 2;
	setp.eq.s32 	%p41, %r54, %r53;
	selp.f64 	%fd137, 0d3FF0000000000000, 0d0000000000000000, %p41;
	ld.global.f64 	%fd138, [%rd6+16];
	sub.f64 	%fd139, %fd137, %fd138;
	fma.rn.f64 	%fd149, %fd139, %fd139, %fd149;
$L__BB4_15:
	add.s32 	%r54, %r54, 1;
	setp.ne.s32 	%p42, %r54, %r20;
	@%p42 bra 	$L__BB4_2;
$L__BB4_16:
	sqrt.rn.f64 	%fd140, %fd149;
	st.global.f64 	[d_froNorm], %fd140;
	ret;

}
.entry _Z11kern32Add3IPfi(
	.param .u64 .ptr .align 1 _Z11kern32Add3IPfi_param_0,
	.param .u32 _Z11kern32Add3IPfi_param_1
)
{
	.reg .pred 	%p<10>;
	.reg .b32 	%r<118>;
	.reg .b32 	%f<59>;
	.reg .b64 	%rd<91>;

	ld.param.u64 	%rd6, [_Z11kern32Add3IPfi_param_0];
	ld.param.u32 	%r66, [_Z11kern32Add3IPfi_param_1];
	cvta.to.global.u64 	%rd1, %rd6;
	setp.lt.s32 	%p1, %r66, 1;
	@%p1 bra 	$L__BB5_13;
	ld.param.u32 	%r87, [_Z11kern32Add3IPfi_param_1];
	add.s32 	%r68, %r87, -1;
	setp.lt.u32 	%p2, %r68, 15;
	mov.b32 	%r114, 0;
	@%p2 bra 	$L__BB5_4;
	ld.param.u32 	%r97, [_Z11kern32Add3IPfi_param_1];
	and.b32  	%r70, %r97, 2147483632;
	neg.s32 	%r112, %r70;
	add.s64 	%rd90, %rd1, 60;
	mul.lo.s32 	%r111, %r97, 15;
	mul.lo.s32 	%r110, %r97, 14;
	mul.lo.s32 	%r109, %r97, 13;
	mul.lo.s32 	%r108, %r97, 12;
	mul.lo.s32 	%r107, %r97, 11;
	mul.lo.s32 	%r106, %r97, 10;
	mul.lo.s32 	%r105, %r97, 9;
	shl.b32 	%r104, %r97, 3;
	mul.lo.s32 	%r103, %r97, 7;
	mul.lo.s32 	%r102, %r97, 6;
	mul.lo.s32 	%r101, %r97, 5;
	shl.b32 	%r100, %r97, 2;
	mul.lo.s32 	%r99, %r97, 3;
	shl.b32 	%r98, %r97, 1;
	mov.b32 	%r96, 0;
$L__BB5_3:
	.pragma "nounroll";
	ld.param.u32 	%r89, [_Z11kern32Add3IPfi_param_1];
	ld.param.u64 	%rd88, [_Z11kern32Add3IPfi_param_0];
	and.b32  	%r114, %r89, 2147483632;
	mul.wide.u32 	%rd7, %r111, 4;
	mul.wide.u32 	%rd8, %r110, 4;
	mul.wide.u32 	%rd9, %r109, 4;
	mul.wide.u32 	%rd10, %r108, 4;
	mul.wide.u32 	%rd11, %r107, 4;
	mul.wide.u32 	%rd12, %r106, 4;
	mul.wide.u32 	%rd13, %r105, 4;
	mul.wide.u32 	%rd14, %r104, 4;
	mul.wide.u32 	%rd15, %r103, 4;
	mul.wide.u32 	%rd16, %r102, 4;
	mul.wide.u32 	%rd17, %r101, 4;
	mul.wide.u32 	%rd18, %r100, 4;
	mul.wide.u32 	%rd19, %r99, 4;
	mul.wide.u32 	%rd20, %r98, 4;
	mul.wide.u32 	%rd21, %r97, 4;
	cvta.to.global.u64 	%rd22, %rd88;
	mul.wide.u32 	%rd23, %r96, 4;
	add.s64 	%rd24, %rd22, %rd23;
	ld.global.f32 	%f1, [%rd24];
	add.f32 	%f2, %f1, 0f40400000;
	st.global.f32 	[%rd24], %f2;
	add.s64 	%rd25, %rd90, %rd21;
	ld.global.f32 	%f3, [%rd25+-56];
	add.f32 	%f4, %f3, 0f40400000;
	st.global.f32 	[%rd25+-56], %f4;
	add.s64 	%rd26, %rd90, %rd20;
	ld.global.f32 	%f5, [%rd26+-52];
	add.f32 	%f6, %f5, 0f40400000;
	st.global.f32 	[%rd26+-52], %f6;
	add.s64 	%rd27, %rd90, %rd19;
	ld.global.f32 	%f7, [%rd27+-48];
	add.f32 	%f8, %f7, 0f40400000;
	st.global.f32 	[%rd27+-48], %f8;
	add.s64 	%rd28, %rd90, %rd18;
	ld.global.f32 	%f9, [%rd28+-44];
	add.f32 	%f10, %f9, 0f40400000;
	st.global.f32 	[%rd28+-44], %f10;
	add.s64 	%rd29, %rd90, %rd17;
	ld.global.f32 	%f11, [%rd29+-40];
	add.f32 	%f12, %f11, 0f40400000;
	st.global.f32 	[%rd29+-40], %f12;
	add.s64 	%rd30, %rd90, %rd16;
	ld.global.f32 	%f13, [%rd30+-36];
	add.f32 	%f14, %f13, 0f40400000;
	st.global.f32 	[%rd30+-36], %f14;
	add.s64 	%rd31, %rd90, %rd15;
	ld.global.f32 	%f15, [%rd31+-32];
	add.f32 	%f16, %f15, 0f40400000;
	st.global.f32 	[%rd31+-32], %f16;
	add.s64 	%rd32, %rd90, %rd14;
	ld.global.f32 	%f17, [%rd32+-28];
	add.f32 	%f18, %f17, 0f40400000;
	st.global.f32 	[%rd32+-28], %f18;
	add.s64 	%rd33, %rd90, %rd13;
	ld.global.f32 	%f19, [%rd33+-24];
	add.f32 	%f20, %f19, 0f40400000;
	st.global.f32 	[%rd33+-24], %f20;
	add.s64 	%rd34, %rd90, %rd12;
	ld.global.f32 	%f21, [%rd34+-20];
	add.f32 	%f22, %f21, 0f40400000;
	st.global.f32 	[%rd34+-20], %f22;
	add.s64 	%rd35, %rd90, %rd11;
	ld.global.f32 	%f23, [%rd35+-16];
	add.f32 	%f24, %f23, 0f40400000;
	st.global.f32 	[%rd35+-16], %f24;
	add.s64 	%rd36, %rd90, %rd10;
	ld.global.f32 	%f25, [%rd36+-12];
	add.f32 	%f26, %f25, 0f40400000;
	st.global.f32 	[%rd36+-12], %f26;
	add.s64 	%rd37, %rd90, %rd9;
	ld.global.f32 	%f27, [%rd37+-8];
	add.f32 	%f28, %f27, 0f40400000;
	st.global.f32 	[%rd37+-8], %f28;
	add.s64 	%rd38, %rd90, %rd8;
	ld.global.f32 	%f29, [%rd38+-4];
	add.f32 	%f30, %f29, 0f40400000;
	st.global.f32 	[%rd38+-4], %f30;
	add.s64 	%rd39, %rd90, %rd7;
	ld.global.f32 	%f31, [%rd39];
	add.f32 	%f32, %f31, 0f40400000;
	st.global.f32 	[%rd39], %f32;
	add.s32 	%r112, %r112, 16;
	add.s64 	%rd90, %rd90, 64;
	shl.b32 	%r71, %r89, 4;
	add.s32 	%r111, %r111, %r71;
	add.s32 	%r110, %r110, %r71;
	add.s32 	%r109, %r109, %r71;
	add.s32 	%r108, %r108, %r71;
	add.s32 	%r107, %r107, %r71;
	add.s32 	%r106, %r106, %r71;
	add.s32 	%r105, %r105, %r71;
	add.s32 	%r104, %r104, %r71;
	add.s32 	%r103, %r103, %r71;
	add.s32 	%r102, %r102, %r71;
	add.s32 	%r101, %r101, %r71;
	add.s32 	%r100, %r100, %r71;
	add.s32 	%r99, %r99, %r71;
	add.s32 	%r98, %r98, %r71;
	add.s32 	%r97, %r97, %r71;
	add.s32 	%r72, %r71, %r96;
	add.s32 	%r96, %r72, 16;
	setp.ne.s32 	%p3, %r112, 0;
	@%p3 bra 	$L__BB5_3;
$L__BB5_4:
	ld.param.u32 	%r90, [_Z11kern32Add3IPfi_param_1];
	and.b32  	%r52, %r90, 15;
	setp.eq.s32 	%p4, %r52, 0;
	@%p4 bra 	$L__BB5_13;
	ld.param.u32 	%r91, [_Z11kern32Add3IPfi_param_1];
	ld.param.u64 	%rd89, [_Z11kern32Add3IPfi_param_0];
	cvta.to.global.u64 	%rd5, %rd89;
	and.b32  	%r53, %r91, 7;
	setp.lt.u32 	%p5, %r52, 8;
	@%p5 bra 	$L__BB5_7;
	ld.param.u32 	%r92, [_Z11kern32Add3IPfi_param_1];
	mul.lo.s32 	%r73, %r114, %r92;
	add.s32 	%r74, %r73, %r114;
	mul.wide.u32 	%rd40, %r74, 4;
	add.s64 	%rd41, %rd5, %rd40;
	ld.global.f32 	%f33, [%rd41];
	add.f32 	%f34, %f33, 0f40400000;
	st.global.f32 	[%rd41], %f34;
	add.s32 	%r75, %r73, %r92;
	cvt.u64.u32 	%rd42, %r75;
	cvt.u64.u32 	%rd43, %r114;
	add.s64 	%rd44, %rd42, %rd43;
	shl.b64 	%rd45, %rd44, 2;
	add.s64 	%rd46, %rd5, %rd45;
	ld.global.f32 	%f35, [%rd46+4];
	add.f32 	%f36, %f35, 0f40400000;
	st.global.f32 	[%rd46+4], %f36;
	add.s32 	%r76, %r75, %r92;
	cvt.u64.u32 	%rd47, %r76;
	add.s64 	%rd48, %rd47, %rd43;
	shl.b64 	%rd49, %rd48, 2;
	add.s64 	%rd50, %rd5, %rd49;
	ld.global.f32 	%f37, [%rd50+8];
	add.f32 	%f38, %f37, 0f40400000;
	st.global.f32 	[%rd50+8], %f38;
	add.s32 	%r77, %r76, %r92;
	cvt.u64.u32 	%rd51, %r77;
	add.s64 	%rd52, %rd51, %rd43;
	shl.b64 	%rd53, %rd52, 2;
	add.s64 	%rd54, %rd5, %rd53;
	ld.global.f32 	%f39, [%rd54+12];
	add.f32 	%f40, %f39, 0f40400000;
	st.global.f32 	[%rd54+12], %f40;
	add.s32 	%r78, %r77, %r92;
	cvt.u64.u32 	%rd55, %r78;
	add.s64 	%rd56, %rd55, %rd43;
	shl.b64 	%rd57, %rd56, 2;
	add.s64 	%rd58, %rd5, %rd57;
	ld.global.f32 	%f41, [%rd58+16];
	add.f32 	%f42, %f41, 0f40400000;
	st.global.f32 	[%rd58+16], %f42;
	add.s32 	%r79, %r78, %r92;
	cvt.u64.u32 	%rd59, %r79;
	add.s64 	%rd60, %rd59, %rd43;
	shl.b64 	%rd61, %rd60, 2;
	add.s64 	%rd62, %rd5, %rd61;
	ld.global.f32 	%f43, [%rd62+20];
	add.f32 	%f44, %f43, 0f40400000;
	st.global.f32 	[%rd62+20], %f44;
	add.s32 	%r80, %r79, %r92;
	cvt.u64.u32 	%rd63, %r80;
	add.s64 	%rd64, %rd63, %rd43;
	shl.b64 	%rd65, %rd64, 2;
	add.s64 	%rd66, %rd5, %rd65;
	ld.global.f32 	%f45, [%rd66+24];
	add.f32 	%f46, %f45, 0f40400000;
	st.global.f32 	[%rd66+24], %f46;
	add.s32 	%r81, %r80, %r92;
	cvt.u64.u32 	%rd67, %r81;
	add.s64 	%rd68, %rd67, %rd43;
	shl.b64 	%rd69, %rd68, 2;
	add.s64 	%rd70, %rd5, %rd69;
	ld.global.f32 	%f47, [%rd70+28];
	add.f32 	%f48, %f47, 0f40400000;
	st.global.f32 	[%rd70+28], %f48;
	add.s32 	%r114, %r114, 8;
$L__BB5_7:
	setp.eq.s32 	%p6, %r53, 0;
	@%p6 bra 	$L__BB5_13;
	ld.param.u32 	%r93, [_Z11kern32Add3IPfi_param_1];
	and.b32  	%r56, %r93, 3;
	setp.lt.u32 	%p7, %r53, 4;
	@%p7 bra 	$L__BB5_10;
	ld.param.u32 	%r94, [_Z11kern32Add3IPfi_param_1];
	mul.lo.s32 	%r82, %r114, %r94;
	add.s32 	%r83, %r82, %r114;
	mul.wide.u32 	%rd71, %r83, 4;
	add.s64 	%rd72, %rd5, %rd71;
	ld.global.f32 	%f49, [%rd72];
	add.f32 	%f50, %f49, 0f40400000;
	st.global.f32 	[%rd72], %f50;
	add.s32 	%r84, %r82, %r94;
	cvt.u64.u32 	%rd73, %r84;
	cvt.u64.u32 	%rd74, %r114;
	add.s64 	%rd75, %rd73, %rd74;
	shl.b64 	%rd76, %rd75, 2;
	add.s64 	%rd77, %rd5, %rd76;
	ld.global.f32 	%f51, [%rd77+4];
	add.f32 	%f52, %f51, 0f40400000;
	st.global.f32 	[%rd77+4], %f52;
	add.s32 	%r85, %r84, %r94;
	cvt.u64.u32 	%rd78, %r85;
	add.s64 	%rd79, %rd78, %rd74;
	shl.b64 	%rd80, %rd79, 2;
	add.s64 	%rd81, %rd5, %rd80;
	ld.global.f32 	%f53, [%rd81+8];
	add.f32 	%f54, %f53, 0f40400000;
	st.global.f32 	[%rd81+8], %f54;
	add.s32 	%r86, %r85, %r94;
	cvt.u64.u32 	%rd82, %r86;
	add.s64 	%rd83, %rd82, %rd74;
	shl.b64 	%rd84, %rd83, 2;
	add.s64 	%rd85, %rd5, %rd84;
	ld.global.f32 	%f55, [%rd85+12];
	add.f32 	%f56, %f55, 0f40400000;
	st.global.f32 	[%rd85+12], %f56;
	add.s32 	%r114, %r114, 4;
$L__BB5_10:
	setp.eq.s32 	%p8, %r56, 0;
	@%p8 bra 	$L__BB5_13;
	ld.param.u32 	%r95, [_Z11kern32Add3IPfi_param_1];
	add.s32 	%r59, %r95, 1;
	mad.lo.s32 	%r117, %r114, %r95, %r114;
	neg.s32 	%r116, %r56;
$L__BB5_12:
	.pragma "nounroll";
	mul.wide.u32 	%rd86, %r117, 4;
	add.s64 	%rd87, %rd5, %rd86;
	ld.global.f32 	%f57, [%rd87];
	add.f32 	%f58, %f57, 0f40400000;
	st.global.f32 	[%rd87], %f58;
	add.s32 	%r117, %r117, %r59;
	add.s32 	%r116, %r116, 1;
	setp.ne.s32 	%p9, %r116, 0;
	@%p9 bra 	$L__BB5_12;
$L__BB5_13:
	ret;

}
.entry _Z11kern64Add3IPdi(
	.param .u64 .ptr .align 1 _Z11kern64Add3IPdi_param_0,
	.param .u32 _Z11kern64Add3IPdi_param_1
)
{
	.reg .pred 	%p<10>;
	.reg .b32 	%r<118>;
	.reg .b64 	%rd<91>;
	.reg .b64 	%fd<59>;

	ld.param.u64 	%rd6, [_Z11kern64Add3IPdi_param_0];
	ld.param.u32 	%r66, [_Z11kern64Add3IPdi_param_1];
	cvta.to.global.u64 	%rd1, %rd6;
	setp.lt.s32 	%p1, %r66, 1;
	@%p1 bra 	$L__BB6_13;
	ld.param.u32 	%r87, [_Z11kern64Add3IPdi_param_1];
	add.s32 	%r68, %r87, -1;
	setp.lt.u32 	%p2, %r68, 15;
	mov.b32 	%r114, 0;
	@%p2 bra 	$L__BB6_4;
	ld.param.u32 	%r97, [_Z11kern64Add3IPdi_param_1];
	and.b32  	%r70, %r97, 2147483632;
	neg.s32 	%r112, %r70;
	add.s64 	%rd90, %rd1, 120;
	mul.lo.s32 	%r111, %r97, 15;
	mul.lo.s32 	%r110, %r97, 14;
	mul.lo.s32 	%r109, %r97, 13;
	mul.lo.s32 	%r108, %r97, 12;
	mul.lo.s32 	%r107, %r97, 11;
	mul.lo.s32 	%r106, %r97, 10;
	mul.lo.s32 	%r105, %r97, 9;
	shl.b32 	%r104, %r97, 3;
	mul.lo.s32 	%r103, %r97, 7;
	mul.lo.s32 	%r102, %r97, 6;
	mul.lo.s32 	%r101, %r97, 5;
	shl.b32 	%r100, %r97, 2;
	mul.lo.s32 	%r99, %r97, 3;
	shl.b32 	%r98, %r97, 1;
	mov.b32 	%r96, 0;
$L__BB6_3:
	.pragma "nounroll";
	ld.param.u32 	%r89, [_Z11kern64Add3IPdi_param_1];
	ld.param.u64 	%rd88, [_Z11kern64Add3IPdi_param_0];
	and.b32  	%r114, %r89, 2147483632;
	mul.wide.u32 	%rd7, %r111, 8;
	mul.wide.u32 	%rd8, %r110, 8;
	mul.wide.u32 	%rd9, %r109, 8;
	mul.wide.u32 	%rd10, %r108, 8;
	mul.wide.u32 	%rd11, %r107, 8;
	mul.wide.u32 	%rd12, %r106, 8;
	mul.wide.u32 	%rd13, %r105, 8;
	mul.wide.u32 	%rd14, %r104, 8;
	mul.wide.u32 	%rd15, %r103, 8;
	mul.wide.u32 	%rd16, %r102, 8;
	mul.wide.u32 	%rd17, %r101, 8;
	mul.wide.u32 	%rd18, %r100, 8;
	mul.wide.u32 	%rd19, %r99, 8;
	mul.wide.u32 	%rd20, %r98, 8;
	mul.wide.u32 	%rd21, %r97, 8;
	cvta.to.global.u64 	%rd22, %rd88;
	mul.wide.u32 	%rd23, %r96, 8;
	add.s64 	%rd24, %rd22, %rd23;
	ld.global.f64 	%fd1, [%rd24];
	add.f64 	%fd2, %fd1, 0d4008000000000000;
	st.global.f64 	[%rd24], %fd2;
	add.s64 	%rd25, %rd90, %rd21;
	ld.global.f64 	%fd3, [%rd25+-112];
	add.f64 	%fd4, %fd3, 0d4008000000000000;
	st.global.f64 	[%rd25+-112], %fd4;
	add.s64 	%rd26, %rd90, %rd20;
	ld.global.f64 	%fd5, [%rd26+-104];
	add.f64 	%fd6, %fd5, 0d4008000000000000;
	st.global.f64 	[%rd26+-104], %fd6;
	add.s64 	%rd27, %rd90, %rd19;
	ld.global.f64 	%fd7, [%rd27+-96];
	add.f64 	%fd8, %fd7, 0d4008000000000000;
	st.global.f64 	[%rd27+-96], %fd8;
	add.s64 	%rd28, %rd90, %rd18;
	ld.global.f64 	%fd9, [%rd28+-88];
	add.f64 	%fd10, %fd9, 0d4008000000000000;
	st.global.f64 	[%rd28+-88], %fd10;
	add.s64 	%rd29, %rd90, %rd17;
	ld.global.f64 	%fd11, [%rd29+-80];
	add.f64 	%fd12, %fd11, 0d4008000000000000;
	st.global.f64 	[%rd29+-80], %fd12;
	add.s64 	%rd30, %rd90, %rd16;
	ld.global.f64 	%fd13, [%rd30+-72];
	add.f64 	%fd14, %fd13, 0d4008000000000000;
	st.global.f64 	[%rd30+-72], %fd14;
	add.s64 	%rd31, %rd90, %rd15;
	ld.global.f64 	%fd15, [%rd31+-64];
	add.f64 	%fd16, %fd15, 0d4008000000000000;
	st.global.f64 	[%rd31+-64], %fd16;
	add.s64 	%rd32, %rd90, %rd14;
	ld.global.f64 	%fd17, [%rd32+-56];
	add.f64 	%fd18, %fd17, 0d4008000000000000;
	st.global.f64 	[%rd32+-56], %fd18;
	add.s64 	%rd33, %rd90, %rd13;
	ld.global.f64 	%fd19, [%rd33+-48];
	add.f64 	%fd20, %fd19, 0d4008000000000000;
	st.global.f64 	[%rd33+-48], %fd20;
	add.s64 	%rd34, %rd90, %rd12;
	ld.global.f64 	%fd21, [%rd34+-40];
	add.f64 	%fd22, %fd21, 0d4008000000000000;
	st.global.f64 	[%rd34+-40], %fd22;
	add.s64 	%rd35, %rd90, %rd11;
	ld.global.f64 	%fd23, [%rd35+-32];
	add.f64 	%fd24, %fd23, 0d4008000000000000;
	st.global.f64 	[%rd35+-32], %fd24;
	add.s64 	%rd36, %rd90, %rd10;
	ld.global.f64 	%fd25, [%rd36+-24];
	add.f64 	%fd26, %fd25, 0d4008000000000000;
	st.global.f64 	[%rd36+-24], %fd26;
	add.s64 	%rd37, %rd90, %rd9;
	ld.global.f64 	%fd27, [%rd37+-16];
	add.f64 	%fd28, %fd27, 0d4008000000000000;
	st.global.f64 	[%rd37+-16], %fd28;
	add.s64 	%rd38, %rd90, %rd8;
	ld.global.f64 	%fd29, [%rd38+-8];
	add.f64 	%fd30, %fd29, 0d4008000000000000;
	st.global.f64 	[%rd38+-8], %fd30;
	add.s64 	%rd39, %rd90, %rd7;
	ld.global.f64 	%fd31, [%rd39];
	add.f64 	%fd32, %fd31, 0d4008000000000000;
	st.global.f64 	[%rd39], %fd32;
	add.s32 	%r112, %r112, 16;
	add.s64 	%rd90, %rd90, 128;
	shl.b32 	%r71, %r89, 4;
	add.s32 	%r111, %r111, %r71;
	add.s32 	%r110, %r110, %r71;
	add.s32 	%r109, %r109, %r71;
	add.s32 	%r108, %r108, %r71;
	add.s32 	%r107, %r107, %r71;
	add.s32 	%r106, %r106, %r71;
	add.s32 	%r105, %r105, %r71;
	add.s32 	%r104, %r104, %r71;
	add.s32 	%r103, %r103, %r71;
	add.s32 	%r102, %r102, %r71;
	add.s32 	%r101, %r101, %r71;
	add.s32 	%r100, %r100, %r71;
	add.s32 	%r99, %r99, %r71;
	add.s32 	%r98, %r98, %r71;
	add.s32 	%r97, %r97, %r71;
	add.s32 	%r72, %r71, %r96;
	add.s32 	%r96, %r72, 16;
	setp.ne.s32 	%p3, %r112, 0;
	@%p3 bra 	$L__BB6_3;
$L__BB6_4:
	ld.param.u32 	%r90, [_Z11kern64Add3IPdi_param_1];
	and.b32  	%r52, %r90, 15;
	setp.eq.s32 	%p4, %r52, 0;
	@%p4 bra 	$L__BB6_13;
	ld.param.u32 	%r91, [_Z11kern64Add3IPdi_param_1];
	ld.param.u64 	%rd89, [_Z11kern64Add3IPdi_param_0];
	cvta.to.global.u64 	%rd5, %rd89;
	and.b32  	%r53, %r91, 7;
	setp.lt.u32 	%p5, %r52, 8;
	@%p5 bra 	$L__BB6_7;
	ld.param.u32 	%r92, [_Z11kern64Add3IPdi_param_1];
	mul.lo.s32 	%r73, %r114, %r92;
	add.s32 	%r74, %r73, %r114;
	mul.wide.u32 	%rd40, %r74, 8;
	add.s64 	%rd41, %rd5, %rd40;
	ld.global.f64 	%fd33, [%rd41];
	add.f64 	%fd34, %fd33, 0d4008000000000000;
	st.global.f64 	[%rd41], %fd34;
	add.s32 	%r75, %r73, %r92;
	cvt.u64.u32 	%rd42, %r75;
	cvt.u64.u32 	%rd43, %r114;
	add.s64 	%rd44, %rd42, %rd43;
	shl.b64 	%rd45, %rd44, 3;
	add.s64 	%rd46, %rd5, %rd45;
	ld.global.f64 	%fd35, [%rd46+8];
	add.f64 	%fd36, %fd35, 0d4008000000000000;
	st.global.f64 	[%rd46+8], %fd36;
	add.s32 	%r76, %r75, %r92;
	cvt.u64.u32 	%rd47, %r76;
	add.s64 	%rd48, %rd47, %rd43;
	shl.b64 	%rd49, %rd48, 3;
	add.s64 	%rd50, %rd5, %rd49;
	ld.global.f64 	%fd37, [%rd50+16];
	add.f64 	%fd38, %fd37, 0d4008000000000000;
	st.global.f64 	[%rd50+16], %fd38;
	add.s32 	%r77, %r76, %r92;
	cvt.u64.u32 	%rd51, %r77;
	add.s64 	%rd52, %rd51, %rd43;
	shl.b64 	%rd53, %rd52, 3;
	add.s64 	%rd54, %rd5, %rd53;
	ld.global.f64 	%fd39, [%rd54+24];
	add.f64 	%fd40, %fd39, 0d4008000000000000;
	st.global.f64 	[%rd54+24], %fd40;
	add.s32 	%r78, %r77, %r92;
	cvt.u64.u32 	%rd55, %r78;
	add.s64 	%rd56, %rd55, %rd43;
	shl.b64 	%rd57, %rd56, 3;
	add.s64 	%rd58, %rd5, %rd57;
	ld.global.f64 	%fd41, [%rd58+32];
	add.f64 	%fd42, %fd41, 0d4008000000000000;
	st.global.f64 	[%rd58+32], %fd42;
	add.s32 	%r79, %r78, %r92;
	cvt.u64.u32 	%rd59, %r79;
	add.s64 	%rd60, %rd59, %rd43;
	shl.b64 	%rd61, %rd60, 3;
	add.s64 	%rd62, %rd5, %rd61;
	ld.global.f64 	%fd43, [%rd62+40];
	add.f64 	%fd44, %fd43, 0d4008000000000000;
	st.global.f64 	[%rd62+40], %fd44;
	add.s32 	%r80, %r79, %r92;
	cvt.u64.u32 	%rd63, %r80;
	add.s64 	%rd64, %rd63, %rd43;
	shl.b64 	%rd65, %rd64, 3;
	add.s64 	%rd66, %rd5, %rd65;
	ld.global.f64 	%fd45, [%rd66+48];
	add.f64 	%fd46, %fd45, 0d4008000000000000;
	st.global.f64 	[%rd66+48], %fd46;
	add.s32 	%r81, %r80, %r92;
	cvt.u64.u32 	%rd67, %r81;
	add.s64 	%rd68, %rd67, %rd43;
	shl.b64 	%rd69, %rd68, 3;
	add.s64 	%rd70, %rd5, %rd69;
	ld.global.f64 	%fd47, [%rd70+56];
	add.f64 	%fd48, %fd47, 0d4008000000000000;
	st.global.f64 	[%rd70+56], %fd48;
	add.s32 	%r114, %r114, 8;
$L__BB6_7:
	setp.eq.s32 	%p6, %r53, 0;
	@%p6 bra 	$L__BB6_13;
	ld.param.u32 	%r93, [_Z11kern64Add3IPdi_param_1];
	and.b32  	%r56, %r93, 3;
	setp.lt.u32 	%p7, %r53, 4;
	@%p7 bra 	$L__BB6_10;
	ld.param.u32 	%r94, [_Z11kern64Add3IPdi_param_1];
	mul.lo.s32 	%r82, %r114, %r94;
	add.s32 	%r83, %r82, %r114;
	mul.wide.u32 	%rd71, %r83, 8;
	add.s64 	%rd72, %rd5, %rd71;
	ld.global.f64 	%fd49, [%rd72];
	add.f64 	%fd50, %fd49, 0d4008000000000000;
	st.global.f64 	[%rd72], %fd50;
	add.s32 	%r84, %r82, %r94;
	cvt.u64.u32 	%rd73, %r84;
	cvt.u64.u32 	%rd74, %r114;
	add.s64 	%rd75, %rd73, %rd74;
	shl.b64 	%rd76, %rd75, 3;
	add.s64 	%rd77, %rd5, %rd76;
	ld.global.f64 	%fd51, [%rd77+8];
	add.f64 	%fd52, %fd51, 0d4008000000000000;
	st.global.f64 	[%rd77+8], %fd52;
	add.s32 	%r85, %r84, %r94;
	cvt.u64.u32 	%rd78, %r85;
	add.s64 	%rd79, %rd78, %rd74;
	shl.b64 	%rd80, %rd79, 3;
	add.s64 	%rd81, %rd5, %rd80;
	ld.global.f64 	%fd53, [%rd81+16];
	add.f64 	%fd54, %fd53, 0d4008000000000000;
	st.global.f64 	[%rd81+16], %fd54;
	add.s32 	%r86, %r85, %r94;
	cvt.u64.u32 	%rd82, %r86;
	add.s64 	%rd83, %rd82, %rd74;
	shl.b64 	%rd84, %rd83, 3;
	add.s64 	%rd85, %rd5, %rd84;
	ld.global.f64 	%fd55, [%rd85+24];
	add.f64 	%fd56, %fd55, 0d4008000000000000;
	st.global.f64 	[%rd85+24], %fd56;
	add.s32 	%r114, %r114, 4;
$L__BB6_10:
	setp.eq.s32 	%p8, %r56, 0;
	@%p8 bra 	$L__BB6_13;
	ld.param.u32 	%r95, [_Z11kern64Add3IPdi_param_1];
	add.s32 	%r59, %r95, 1;
	mad.lo.s32 	%r117, %r114, %r95, %r114;
	neg.s32 	%r116, %r56;
$L__BB6_12:
	.pragma "nounroll";
	mul.wide.u32 	%rd86, %r117, 8;
	add.s64 	%rd87, %rd5, %rd86;
	ld.global.f64 	%fd57, [%rd87];
	add.f64 	%fd58, %fd57, 0d4008000000000000;
	st.global.f64 	[%rd87], %fd58;
	add.s32 	%r117, %r117, %r59;
	add.s32 	%r116, %r116, 1;
	setp.ne.s32 	%p9, %r116, 0;
	@%p9 bra 	$L__BB6_12;
$L__BB6_13:
	ret;

}


// ===== COMPILED SASS (sm_100) =====

	.target	sm_100

	.elftype	@"ET_EXEC"


//--------------------- .note.nv.tkinfo           --------------------------
	.section	.note.nv.tkinfo,"",@"SHT_NOTE"
	.sectionflags	@"SHF_NOTE_NV_TKINFO"
	.tkinfo
        /*0018*/ 	.word	0x00000002
        /*0030*/ 	.string	""
        /*0030*/ 	.string	"ptxas"
        /*0030*/ 	.string	"Cuda compilation tools, release 13.0, V13.0.88"
        /*0030*/ 	.string	"Build cuda_13.0.r13.0/compiler.36424714_0"
        /*0030*/ 	.string	"-arch sm_100 -m 64 "



//--------------------- .note.nv.cuinfo           --------------------------
	.section	.note.nv.cuinfo,"",@"SHT_NOTE"
	.sectionflags	@"SHF_NOTE_NV_CUINFO"
        /*0018*/ 	.short	0x0002
        /*001a*/ 	.short	0x0064
        /*001c*/ 	.short	0x0082
	.zero		2


//--------------------- .nv.info                  --------------------------
	.section	.nv.info,"",@"SHT_CUDA_INFO"
	.align	4


	//----- nvinfo : EIATTR_REGCOUNT
	.align		4
        /*0000*/ 	.byte	0x04, 0x2f
        /*0002*/ 	.short	(.L_2 - .L_1)
	.align		4
.L_1:
        /*0004*/ 	.word	index@(_Z9kernWidenPdPKfl)
        /*0008*/ 	.word	0x00000019


	//----- nvinfo : EIATTR_FRAME_SIZE
	.align		4
.L_2:
        /*000c*/ 	.byte	0x04, 0x11
        /*000e*/ 	.short	(.L_4 - .L_3)
	.align		4
.L_3:
        /*0010*/ 	.word	index@(_Z9kernWidenPdPKfl)
        /*0014*/ 	.word	0x00000000


	//----- nvinfo : EIATTR_REGCOUNT
	.align		4
.L_4:
        /*0018*/ 	.byte	0x04, 0x2f
        /*001a*/ 	.short	(.L_6 - .L_5)
	.align		4
.L_5:
        /*001c*/ 	.word	index@(_Z10kern32NormPKfl)
        /*0020*/ 	.word	0x00000020


	//----- nvinfo : EIATTR_FRAME_SIZE
	.align		4
.L_6:
        /*0024*/ 	.byte	0x04, 0x11
        /*0026*/ 	.short	(.L_8 - .L_7)
	.align		4
.L_7:
        /*0028*/ 	.word	index@($__internal_3_$__cuda_sm20_dsqrt_rn_f64_mediumpath_v1)
        /*002c*/ 	.word	0x00000000


	//----- nvinfo : EIATTR_FRAME_SIZE
	.align		4
.L_8:
        /*0030*/ 	.byte	0x04, 0x11
        /*0032*/ 	.short	(.L_10 - .L_9)
	.align		4
.L_9:
        /*0034*/ 	.word	index@(_Z10kern32NormPKfl)
        /*0038*/ 	.word	0x00000000


	//----- nvinfo : EIATTR_REGCOUNT
	.align		4
.L_10:
        /*003c*/ 	.byte	0x04, 0x2f
        /*003e*/ 	.short	(.L_12 - .L_11)
	.align		4
.L_11:
        /*0040*/ 	.word	index@(_Z10kern64NormPKdl)
        /*0044*/ 	.word	0x0000001d


	//----- nvinfo : EIATTR_FRAME_SIZE
	.align		4
.L_12:
        /*0048*/ 	.byte	0x04, 0x11
        /*004a*/ 	.short	(.L_14 - .L_13)
	.align		4
.L_13:
        /*004c*/ 	.word	index@($__internal_2_$__cuda_sm20_dsqrt_rn_f64_mediumpath_v1)
        /*0050*/ 	.word	0x00000000


	//----- nvinfo : EIATTR_FRAME_SIZE
	.align		4
.L_14:
        /*0054*/ 	.byte	0x04, 0x11
        /*0056*/ 	.short	(.L_16 - .L_15)
	.align		4
.L_15:
        /*0058*/ 	.word	index@(_Z10kern64NormPKdl)
        /*005c*/ 	.word	0x00000000


	//----- nvinfo : EIATTR_REGCOUNT
	.align		4
.L_16:
        /*0060*/ 	.byte	0x04, 0x2f
        /*0062*/ 	.short	(.L_18 - .L_17)
	.align		4
.L_17:
        /*0064*/ 	.word	index@(_Z18kern32NormSubFromIPfi)
        /*0068*/ 	.word	0x00000020


	//----- nvinfo : EIATTR_FRAME_SIZE
	.align		4
.L_18:
        /*006c*/ 	.byte	0x04, 0x11
        /*006e*/ 	.short	(.L_20 - .L_19)
	.align		4
.L_19:
        /*0070*/ 	.word	index@($__internal_1_$__cuda_sm20_dsqrt_rn_f64_mediumpath_v1)
        /*0074*/ 	.word	0x00000000


	//----- nvinfo : EIATTR_FRAME_SIZE
	.align		4
.L_20:
        /*0078*/ 	.byte	0x04, 0x11
        /*007a*/ 	.short	(.L_22 - .L_21)
	.align		4
.L_21:
        /*007c*/ 	.word	index@(_Z18kern32NormSubFromIPfi)
        /*0080*/ 	.word	0x00000000


	//----- nvinfo : EIATTR_REGCOUNT
	.align		4
.L_22:
        /*0084*/ 	.byte	0x04, 0x2f
        /*0086*/ 	.short	(.L_24 - .L_23)
	.align		4
.L_23:
        /*0088*/ 	.word	index@(_Z18kern64NormSubFromIPdi)
        /*008c*/ 	.word	0x00000020


	//----- nvinfo : EIATTR_FRAME_SIZE
	.align		4
.L_24:
        /*0090*/ 	.byte	0x04, 0x11
        /*0092*/ 	.short	(.L_26 - .L_25)
	.align		4
.L_25:
        /*0094*/ 	.word	index@($__internal_0_$__cuda_sm20_dsqrt_rn_f64_mediumpath_v1)
        /*0098*/ 	.word	0x00000000


	//----- nvinfo : EIATTR_FRAME_SIZE
	.align		4
.L_26:
        /*009c*/ 	.byte	0x04, 0x11
        /*009e*/ 	.short	(.L_28 - .L_27)
	.align		4
.L_27:
        /*00a0*/ 	.word	index@(_Z18kern64NormSubFromIPdi)
        /*00a4*/ 	.word	0x00000000


	//----- nvinfo : EIATTR_REGCOUNT
	.align		4
.L_28:
        /*00a8*/ 	.byte	0x04, 0x2f
        /*00aa*/ 	.short	(.L_30 - .L_29)
	.align		4
.L_29:
        /*00ac*/ 	.word	index@(_Z11kern32Add3IPfi)
        /*00b0*/ 	.word	0x00000020


	//----- nvinfo : EIATTR_FRAME_SIZE
	.align		4
.L_30:
        /*00b4*/ 	.byte	0x04, 0x11
        /*00b6*/ 	.short	(.L_32 - .L_31)
	.align		4
.L_31:
        /*00b8*/ 	.word	index@(_Z11kern32Add3IPfi)
        /*00bc*/ 	.word	0x00000000


	//----- nvinfo : EIATTR_REGCOUNT
	.align		4
.L_32:
        /*00c0*/ 	.byte	0x04, 0x2f
        /*00c2*/ 	.short	(.L_34 - .L_33)
	.align		4
.L_33:
        /*00c4*/ 	.word	index@(_Z11kern64Add3IPdi)
        /*00c8*/ 	.word	0x00000020


	//----- nvinfo : EIATTR_FRAME_SIZE
	.align		4
.L_34:
        /*00cc*/ 	.byte	0x04, 0x11
        /*00ce*/ 	.short	(.L_36 - .L_35)
	.align		4
.L_35:
        /*00d0*/ 	.word	index@(_Z11kern64Add3IPdi)
        /*00d4*/ 	.word	0x00000000


	//----- nvinfo : EIATTR_MIN_STACK_SIZE
	.align		4
.L_36:
        /*00d8*/ 	.byte	0x04, 0x12
        /*00da*/ 	.short	(.L_38 - .L_37)
	.align		4
.L_37:
        /*00dc*/ 	.word	index@(_Z11kern64Add3IPdi)
        /*00e0*/ 	.word	0x00000000


	//----- nvinfo : EIATTR_MIN_STACK_SIZE
	.align		4
.L_38:
        /*00e4*/ 	.byte	0x04, 0x12
        /*00e6*/ 	.short	(.L_40 - .L_39)
	.align		4
.L_39:
        /*00e8*/ 	.word	index@(_Z11kern32Add3IPfi)
        /*00ec*/ 	.word	0x00000000


	//----- nvinfo : EIATTR_MIN_STACK_SIZE
	.align		4
.L_40:
        /*00f0*/ 	.byte	0x04, 0x12
        /*00f2*/ 	.short	(.L_42 - .L_41)
	.align		4
.L_41:
        /*00f4*/ 	.word	index@(_Z18kern64NormSubFromIPdi)
        /*00f8*/ 	.word	0x00000000


	//----- nvinfo : EIATTR_MIN_STACK_SIZE
	.align		4
.L_42:
        /*00fc*/ 	.byte	0x04, 0x12
        /*00fe*/ 	.short	(.L_44 - .L_43)
	.align		4
.L_43:
        /*0100*/ 	.word	index@(_Z18kern32NormSubFromIPfi)
        /*0104*/ 	.word	0x00000000


	//----- nvinfo : EIATTR_MIN_STACK_SIZE
	.align		4
.L_44:
        /*0108*/ 	.byte	0x04, 0x12
        /*010a*/ 	.short	(.L_46 - .L_45)
	.align		4
.L_45:
        /*010c*/ 	.word	index@(_Z10kern64NormPKdl)
        /*0110*/ 	.word	0x00000000


	//----- nvinfo : EIATTR_MIN_STACK_SIZE
	.align		4
.L_46:
        /*0114*/ 	.byte	0x04, 0x12
        /*0116*/ 	.short	(.L_48 - .L_47)
	.align		4
.L_47:
        /*0118*/ 	.word	index@(_Z10kern32NormPKfl)
        /*011c*/ 	.word	0x00000000


	//----- nvinfo : EIATTR_MIN_STACK_SIZE
	.align		4
.L_48:
        /*0120*/ 	.byte	0x04, 0x12
        /*0122*/ 	.short	(.L_50 - .L_49)
	.align		4
.L_49:
        /*0124*/ 	.word	index@(_Z9kernWidenPdPKfl)
        /*0128*/ 	.word	0x00000000
.L_50:


//--------------------- .nv.compat                --------------------------
	.section	.nv.compat,"",@"SHT_CUDA_COMPAT_INFO"
	.align	4
        /*0000*/ 	.byte	0x02, 0x09, 0x00, 0x00, 0x02, 0x02, 0x01, 0x00, 0x02, 0x05, 0x05, 0x00, 0x03, 0x07, 0x01, 0x01
        /*0010*/ 	.byte	0x02, 0x03, 0x00, 0x00, 0x02, 0x06, 0x01, 0x00, 0x04, 0x0b, 0x08, 0x00, 0x01, 0x00, 0x00, 0x00
        /*0020*/ 	.byte	0x00, 0x00, 0x00, 0x00


//--------------------- .nv.info._Z11kern64Add3IPdi --------------------------
	.section	.nv.info._Z11kern64Add3IPdi,"",@"SHT_CUDA_INFO"
	.sectionflags	@""
	.align	4


	//----- nvinfo : EIATTR_CUDA_API_VERSION
	.align		4
        /*0000*/ 	.byte	0x04, 0x37
        /*0002*/ 	.short	(.L_52 - .L_51)
.L_51:
        /*0004*/ 	.word	0x00000082


	//----- nvinfo : EIATTR_KPARAM_INFO
	.align		4
.L_52:
        /*0008*/ 	.byte	0x04, 0x17
        /*000a*/ 	.short	(.L_54 - .L_53)
.L_53:
        /*000c*/ 	.word	0x00000000
        /*0010*/ 	.short	0x0001
        /*0012*/ 	.short	0x0008
        /*0014*/ 	.byte	0x00, 0xf0, 0x11, 0x00


	//----- nvinfo : EIATTR_KPARAM_INFO
	.align		4
.L_54:
        /*0018*/ 	.byte	0x04, 0x17
        /*001a*/ 	.short	(.L_56 - .L_55)
.L_55:
        /*001c*/ 	.word	0x00000000
        /*0020*/ 	.short	0x0000
        /*0022*/ 	.short	0x0000
        /*0024*/ 	.byte	0x00, 0xf5, 0x21, 0x00


	//----- nvinfo : EIATTR_SPARSE_MMA_MASK
	.align		4
.L_56:
        /*0028*/ 	.byte	0x03, 0x50
        /*002a*/ 	.short	0x0000


	//----- nvinfo : EIATTR_MAXREG_COUNT
	.align		4
        /*002c*/ 	.byte	0x03, 0x1b
        /*002e*/ 	.short	0x00ff


	//----- nvinfo : EIATTR_MERCURY_ISA_VERSION
	.align		4
        /*0030*/ 	.byte	0x03, 0x5f
        /*0032*/ 	.short	0x0101


	//----- nvinfo : EIATTR_VRC_CTA_INIT_COUNT
	.align		4
        /*0034*/ 	.byte	0x02, 0x4a
	.zero		1
	.zero		1


	//----- nvinfo : EIATTR_EXIT_INSTR_OFFSETS
	.align		4
        /*0038*/ 	.byte	0x04, 0x1c
        /*003a*/ 	.short	(.L_58 - .L_57)


	//   ....[0]....
.L_57:
        /*003c*/ 	.word	0x00000030


	//   ....[1]....
        /*0040*/ 	.word	0x00000780


	//   ....[2]....
        /*0044*/ 	.word	0x00000bd0


	//   ....[3]....
        /*0048*/ 	.word	0x00000e20


	//   ....[4]....
        /*004c*/ 	.word	0x00000ee0


	//----- nvinfo : EIATTR_CBANK_PARAM_SIZE
	.align		4
.L_58:
        /*0050*/ 	.byte	0x03, 0x19
        /*0052*/ 	.short	0x000c


	//----- nvinfo : EIATTR_PARAM_CBANK
	.align		4
        /*0054*/ 	.byte	0x04, 0x0a
        /*0056*/ 	.short	(.L_60 - .L_59)
	.align		4
.L_59:
        /*0058*/ 	.word	index@(.nv.constant0._Z11kern64Add3IPdi)
        /*005c*/ 	.short	0x0380
        /*005e*/ 	.short	0x000c


	//----- nvinfo : EIATTR_SW_WAR
	.align		4
.L_60:
        /*0060*/ 	.byte	0x04, 0x36
        /*0062*/ 	.short	(.L_62 - .L_61)
.L_61:
        /*0064*/ 	.word	0x00000008
.L_62:


//--------------------- .nv.info._Z11kern32Add3IPfi --------------------------
	.section	.nv.info._Z11kern32Add3IPfi,"",@"SHT_CUDA_INFO"
	.sectionflags	@""
	.align	4


	//----- nvinfo : EIATTR_CUDA_API_VERSION
	.align		4
        /*0000*/ 	.byte	0x04, 0x37
        /*0002*/ 	.short	(.L_64 - .L_63)
.L_63:
        /*0004*/ 	.word	0x00000082


	//----- nvinfo : EIATTR_KPARAM_INFO
	.align		4
.L_64:
        /*0008*/ 	.byte	0x04, 0x17
        /*000a*/ 	.short	(.L_66 - .L_65)
.L_65:
        /*000c*/ 	.word	0x00000000
        /*0010*/ 	.short	0x0001
        /*0012*/ 	.short	0x0008
        /*0014*/ 	.byte	0x00, 0xf0, 0x11, 0x00


	//----- nvinfo : EIATTR_KPARAM_INFO
	.align		4
.L_66:
        /*0018*/ 	.byte	0x04, 0x17
        /*001a*/ 	.short	(.L_68 - .L_67)
.L_67:
        /*001c*/ 	.word	0x00000000
        /*0020*/ 	.short	0x0000
        /*0022*/ 	.short	0x0000
        /*0024*/ 	.byte	0x00, 0xf5, 0x21, 0x00


	//----- nvinfo : EIATTR_SPARSE_MMA_MASK
	.align		4
.L_68:
        /*0028*/ 	.byte	0x03, 0x50
        /*002a*/ 	.short	0x0000


	//----- nvinfo : EIATTR_MAXREG_COUNT
	.align		4
        /*002c*/ 	.byte	0x03, 0x1b
        /*002e*/ 	.short	0x00ff


	//----- nvinfo : EIATTR_MERCURY_ISA_VERSION
	.align		4
        /*0030*/ 	.byte	0x03, 0x5f
        /*0032*/ 	.short	0x0101


	//----- nvinfo : EIATTR_VRC_CTA_INIT_COUNT
	.align		4
        /*0034*/ 	.byte	0x02, 0x4a
	.zero		1
	.zero		1


	//----- nvinfo : EIATTR_EXIT_INSTR_OFFSETS
	.align		4
        /*0038*/ 	.byte	0x04, 0x1c
        /*003a*/ 	.short	(.L_70 - .L_69)


	//   ....[0]....
.L_69:
        /*003c*/ 	.word	0x00000030


	//   ....[1]....
        /*0040*/ 	.word	0x00000760


	//   ....[2]....
        /*0044*/ 	.word	0x00000bb0


	//   ....[3]....
        /*0048*/ 	.word	0x00000e00


	//   ....[4]....
        /*004c*/ 	.word	0x00000ec0


	//----- nvinfo : EIATTR_CBANK_PARAM_SIZE
	.align		4
.L_70:
        /*0050*/ 	.byte	0x03, 0x19
        /*0052*/ 	.short	0x000c


	//----- nvinfo : EIATTR_PARAM_CBANK
	.align		4
        /*0054*/ 	.byte	0x04, 0x0a
        /*0056*/ 	.short	(.L_72 - .L_71)
	.align		4
.L_71:
        /*0058*/ 	.word	index@(.nv.constant0._Z11kern32Add3IPfi)
        /*005c*/ 	.short	0x0380
        /*005e*/ 	.short	0x000c


	//----- nvinfo : EIATTR_SW_WAR
	.align		4
.L_72:
        /*0060*/ 	.byte	0x04, 0x36
        /*0062*/ 	.short	(.L_74 - .L_73)
.L_73:
        /*0064*/ 	.word	0x00000008
.L_74:


//--------------------- .nv.info._Z18kern64NormSubFromIPdi --------------------------
	.section	.nv.info._Z18kern64NormSubFromIPdi,"",@"SHT_CUDA_INFO"
	.sectionflags	@""
	.align	4


	//----- nvinfo : EIATTR_CUDA_API_VERSION
	.align		4
        /*0000*/ 	.byte	0x04, 0x37
        /*0002*/ 	.short	(.L_76 - .L_75)
.L_75:
        /*0004*/ 	.word	0x00000082


	//----- nvinfo : EIATTR_KPARAM_INFO
	.align		4
.L_76:
        /*0008*/ 	.byte	0x04, 0x17
        /*000a*/ 	.short	(.L_78 - .L_77)
.L_77:
        /*000c*/ 	.word	0x00000000
        /*0010*/ 	.short	0x0001
        /*0012*/ 	.short	0x0008
        /*0014*/ 	.byte	0x00, 0xf0, 0x11, 0x00


	//----- nvinfo : EIATTR_KPARAM_INFO
	.align		4
.L_78:
        /*0018*/ 	.byte	0x04, 0x17
        /*001a*/ 	.short	(.L_80 - .L_79)
.L_79:
        /*001c*/ 	.word	0x00000000
        /*0020*/ 	.short	0x0000
        /*0022*/ 	.short	0x0000
        /*0024*/ 	.byte	0x00, 0xf5, 0x21, 0x00


	//----- nvinfo : EIATTR_SPARSE_MMA_MASK
	.align		4
.L_80:
        /*0028*/ 	.byte	0x03, 0x50
        /*002a*/ 	.short	0x0000


	//----- nvinfo : EIATTR_MAXREG_COUNT
	.align		4
        /*002c*/ 	.byte	0x03, 0x1b
        /*002e*/ 	.short	0x00ff


	//----- nvinfo : EIATTR_MERCURY_ISA_VERSION
	.align		4
        /*0030*/ 	.byte	0x03, 0x5f
        /*0032*/ 	.short	0x0101


	//----- nvinfo : EIATTR_VRC_CTA_INIT_COUNT
	.align		4
        /*0034*/ 	.byte	0x02, 0x4a
	.zero		1
	.zero		1


	//----- nvinfo : EIATTR_EXIT_INSTR_OFFSETS
	.align		4
        /*0038*/ 	.byte	0x04, 0x1c
        /*003a*/ 	.short	(.L_82 - .L_81)


	//   ....[0]....
.L_81:
        /*003c*/ 	.word	0x000012d0


	//----- nvinfo : EIATTR_CRS_STACK_SIZE
	.align		4
.L_82:
        /*0040*/ 	.byte	0x04, 0x1e
        /*0042*/ 	.short	(.L_84 - .L_83)
.L_83:
        /*0044*/ 	.word	0x00000000


	//----- nvinfo : EIATTR_CBANK_PARAM_SIZE
	.align		4
.L_84:
        /*0048*/ 	.byte	0x03, 0x19
        /*004a*/ 	.short	0x000c


	//----- nvinfo : EIATTR_PARAM_CBANK
	.align		4
        /*004c*/ 	.byte	0x04, 0x0a
        /*004e*/ 	.short	(.L_86 - .L_85)
	.align		4
.L_85:
        /*0050*/ 	.word	index@(.nv.constant0._Z18kern64NormSubFromIPdi)
        /*0054*/ 	.short	0x0380
        /*0056*/ 	.short	0x000c


	//----- nvinfo : EIATTR_SW_WAR
	.align		4
.L_86:
        /*0058*/ 	.byte	0x04, 0x36
        /*005a*/ 	.short	(.L_88 - .L_87)
.L_87:
        /*005c*/ 	.word	0x00000008
.L_88:


//--------------------- .nv.info._Z18kern32NormSubFromIPfi --------------------------
	.section	.nv.info._Z18kern32NormSubFromIPfi,"",@"SHT_CUDA_INFO"
	.sectionflags	@""
	.align	4


	//----- nvinfo : EIATTR_CUDA_API_VERSION
	.align		4
        /*0000*/ 	.byte	0x04, 0x37
        /*0002*/ 	.short	(.L_90 - .L_89)
.L_89:
        /*0004*/ 	.word	0x00000082


	//----- nvinfo : EIATTR_KPARAM_INFO
	.align		4
.L_90:
        /*0008*/ 	.byte	0x04, 0x17
        /*000a*/ 	.short	(.L_92 - .L_91)
.L_91:
        /*000c*/ 	.word	0x00000000
        /*0010*/ 	.short	0x0001
        /*0012*/ 	.short	0x0008
        /*0014*/ 	.byte	0x00, 0xf0, 0x11, 0x00


	//----- nvinfo : EIATTR_KPARAM_INFO
	.align		4
.L_92:
        /*0018*/ 	.byte	0x04, 0x17
        /*001a*/ 	.short	(.L_94 - .L_93)
.L_93:
        /*001c*/ 	.word	0x00000000
        /*0020*/ 	.short	0x0000
        /*0022*/ 	.short	0x0000
        /*0024*/ 	.byte	0x00, 0xf5, 0x21, 0x00


	//----- nvinfo : EIATTR_SPARSE_MMA_MASK
	.align		4
.L_94:
        /*0028*/ 	.byte	0x03, 0x50
        /*002a*/ 	.short	0x0000


	//----- nvinfo : EIATTR_MAXREG_COUNT
	.align		4
        /*002c*/ 	.byte	0x03, 0x1b
        /*002e*/ 	.short	0x00ff


	//----- nvinfo : EIATTR_MERCURY_ISA_VERSION
	.align		4
        /*0030*/ 	.byte	0x03, 0x5f
        /*0032*/ 	.short	0x0101


	//----- nvinfo : EIATTR_VRC_CTA_INIT_COUNT
	.align		4
        /*0034*/ 	.byte	0x02, 0x4a
	.zero		1
	.zero		1


	//----- nvinfo : EIATTR_EXIT_INSTR_OFFSETS
	.align		4
        /*0038*/ 	.byte	0x04, 0x1c
        /*003a*/ 	.short	(.L_96 - .L_95)


	//   ....[0]....
.L_95:
        /*003c*/ 	.word	0x00001390


	//----- nvinfo : EIATTR_CRS_STACK_SIZE
	.align		4
.L_96:
        /*0040*/ 	.byte	0x04, 0x1e
        /*0042*/ 	.short	(.L_98 - .L_97)
.L_97:
        /*0044*/ 	.word	0x00000000


	//----- nvinfo : EIATTR_CBANK_PARAM_SIZE
	.align		4
.L_98:
        /*0048*/ 	.byte	0x03, 0x19
        /*004a*/ 	.short	0x000c


	//----- nvinfo : EIATTR_PARAM_CBANK
	.align		4
        /*004c*/ 	.byte	0x04, 0x0a
        /*004e*/ 	.short	(.L_100 - .L_99)
	.align		4
.L_99:
        /*0050*/ 	.word	index@(.nv.constant0._Z18kern32NormSubFromIPfi)
        /*0054*/ 	.short	0x0380
        /*0056*/ 	.short	0x000c


	//----- nvinfo : EIATTR_SW_WAR
	.align		4
.L_100:
        /*0058*/ 	.byte	0x04, 0x36
        /*005a*/ 	.short	(.L_102 - .L_101)
.L_101:
        /*005c*/ 	.word	0x00000008
.L_102:


//--------------------- .nv.info._Z10kern64NormPKdl --------------------------
	.section	.nv.info._Z10kern64NormPKdl,"",@"SHT_CUDA_INFO"
	.sectionflags	@""
	.align	4


	//----- nvinfo : EIATTR_CUDA_API_VERSION
	.align		4
        /*0000*/ 	.byte	0x04, 0x37
        /*0002*/ 	.short	(.L_104 - .L_103)
.L_103:
        /*0004*/ 	.word	0x00000082


	//----- nvinfo : EIATTR_KPARAM_INFO
	.align		4
.L_104:
        /*0008*/ 	.byte	0x04, 0x17
        /*000a*/ 	.short	(.L_106 - .L_105)
.L_105:
        /*000c*/ 	.word	0x00000000
        /*0010*/ 	.short	0x0001
        /*0012*/ 	.short	0x0008
        /*0014*/ 	.byte	0x00, 0xf0, 0x21, 0x00


	//----- nvinfo : EIATTR_KPARAM_INFO
	.align		4
.L_106:
        /*0018*/ 	.byte	0x04, 0x17
        /*001a*/ 	.short	(.L_108 - .L_107)
.L_107:
        /*001c*/ 	.word	0x00000000
        /*0020*/ 	.short	0x0000
        /*0022*/ 	.short	0x0000
        /*0024*/ 	.byte	0x00, 0xf5, 0x21, 0x00


	//----- nvinfo : EIATTR_SPARSE_MMA_MASK
	.align		4
.L_108:
        /*0028*/ 	.byte	0x03, 0x50
        /*002a*/ 	.short	0x0000


	//----- nvinfo : EIATTR_MAXREG_COUNT
	.align		4
        /*002c*/ 	.byte	0x03, 0x1b
        /*002e*/ 	.short	0x00ff


	//----- nvinfo : EIATTR_MERCURY_ISA_VERSION
	.align		4
        /*0030*/ 	.byte	0x03, 0x5f
        /*0032*/ 	.short	0x0101


	//----- nvinfo : EIATTR_VRC_CTA_INIT_COUNT
	.align		4
        /*0034*/ 	.byte	0x02, 0x4a
	.zero		1
	.zero		1


	//----- nvinfo : EIATTR_EXIT_INSTR_OFFSETS
	.align		4
        /*0038*/ 	.byte	0x04, 0x1c
        /*003a*/ 	.short	(.L_110 - .L_109)


	//   ....[0]....
.L_109:
        /*003c*/ 	.word	0x00000950


	//----- nvinfo : EIATTR_CRS_STACK_SIZE
	.align		4
.L_110:
        /*0040*/ 	.byte	0x04, 0x1e
        /*0042*/ 	.short	(.L_112 - .L_111)
.L_111:
        /*0044*/ 	.word	0x00000000


	//----- nvinfo : EIATTR_CBANK_PARAM_SIZE
	.align		4
.L_112:
        /*0048*/ 	.byte	0x03, 0x19
        /*004a*/ 	.short	0x0010


	//----- nvinfo : EIATTR_PARAM_CBANK
	.align		4
        /*004c*/ 	.byte	0x04, 0x0a
        /*004e*/ 	.short	(.L_114 - .L_113)
	.align		4
.L_113:
        /*0050*/ 	.word	index@(.nv.constant0._Z10kern64NormPKdl)
        /*0054*/ 	.short	0x0380
        /*0056*/ 	.short	0x0010


	//----- nvinfo : EIATTR_SW_WAR
	.align		4
.L_114:
        /*0058*/ 	.byte	0x04, 0x36
        /*005a*/ 	.short	(.L_116 - .L_115)
.L_115:
        /*005c*/ 	.word	0x00000008
.L_116:


//--------------------- .nv.info._Z10kern32NormPKfl --------------------------
	.section	.nv.info._Z10kern32NormPKfl,"",@"SHT_CUDA_INFO"
	.sectionflags	@""
	.align	4


	//----- nvinfo : EIATTR_CUDA_API_VERSION
	.align		4
        /*0000*/ 	.byte	0x04, 0x37
        /*0002*/ 	.short	(.L_118 - .L_117)
.L_117:
        /*0004*/ 	.word	0x00000082


	//----- nvinfo : EIATTR_KPARAM_INFO
	.align		4
.L_118:
        /*0008*/ 	.byte	0x04, 0x17
        /*000a*/ 	.short	(.L_120 - .L_119)
.L_119:
        /*000c*/ 	.word	0x00000000
        /*0010*/ 	.short	0x0001
        /*0012*/ 	.short	0x0008
        /*0014*/ 	.byte	0x00, 0xf0, 0x21, 0x00


	//----- nvinfo : EIATTR_KPARAM_INFO
	.align		4
.L_120:
        /*0018*/ 	.byte	0x04, 0x17
        /*001a*/ 	.short	(.L_122 - .L_121)
.L_121:
        /*001c*/ 	.word	0x00000000
        /*0020*/ 	.short	0x0000
        /*0022*/ 	.short	0x0000
        /*0024*/ 	.byte	0x00, 0xf5, 0x21, 0x00


	//----- nvinfo : EIATTR_SPARSE_MMA_MASK
	.align		4
.L_122:
        /*0028*/ 	.byte	0x03, 0x50
        /*002a*/ 	.short	0x0000


	//----- nvinfo : EIATTR_MAXREG_COUNT
	.align		4
        /*002c*/ 	.byte	0x03, 0x1b
        /*002e*/ 	.short	0x00ff


	//----- nvinfo : EIATTR_MERCURY_ISA_VERSION
	.align		4
        /*0030*/ 	.byte	0x03, 0x5f
        /*0032*/ 	.short	0x0101


	//----- nvinfo : EIATTR_VRC_CTA_INIT_COUNT
	.align		4
        /*0034*/ 	.byte	0x02, 0x4a
	.zero		1
	.zero		1


	//----- nvinfo : EIATTR_EXIT_INSTR_OFFSETS
	.align		4
        /*0038*/ 	.byte	0x04, 0x1c
        /*003a*/ 	.short	(.L_124 - .L_123)


	//   ....[0]....
.L_123:
        /*003c*/ 	.word	0x00000b10


	//----- nvinfo : EIATTR_CRS_STACK_SIZE
	.align		4
.L_124:
        /*0040*/ 	.byte	0x04, 0x1e
        /*0042*/ 	.short	(.L_126 - .L_125)
.L_125:
        /*0044*/ 	.word	0x00000000


	//----- nvinfo : EIATTR_CBANK_PARAM_SIZE
	.align		4
.L_126:
        /*0048*/ 	.byte	0x03, 0x19
        /*004a*/ 	.short	0x0010


	//----- nvinfo : EIATTR_PARAM_CBANK
	.align		4
        /*004c*/ 	.byte	0x04, 0x0a
        /*004e*/ 	.short	(.L_128 - .L_127)
	.align		4
.L_127:
        /*0050*/ 	.word	index@(.nv.constant0._Z10kern32NormPKfl)
        /*0054*/ 	.short	0x0380
        /*0056*/ 	.short	0x0010


	//----- nvinfo : EIATTR_SW_WAR
	.align		4
.L_128:
        /*0058*/ 	.byte	0x04, 0x36
        /*005a*/ 	.short	(.L_130 - .L_129)
.L_129:
        /*005c*/ 	.word	0x00000008
.L_130:


//--------------------- .nv.info._Z9kernWidenPdPKfl --------------------------
	.section	.nv.info._Z9kernWidenPdPKfl,"",@"SHT_CUDA_INFO"
	.sectionflags	@""
	.align	4


	//----- nvinfo : EIATTR_CUDA_API_VERSION
	.align		4
        /*0000*/ 	.byte	0x04, 0x37
        /*0002*/ 	.short	(.L_132 - .L_131)
.L_131:
        /*0004*/ 	.word	0x00000082


	//----- nvinfo : EIATTR_KPARAM_INFO
	.align		4
.L_132:
        /*0008*/ 	.byte	0x04, 0x17
        /*000a*/ 	.short	(.L_134 - .L_133)
.L_133:
        /*000c*/ 	.word	0x00000000
        /*0010*/ 	.short	0x0002
        /*0012*/ 	.short	0x0010
        /*0014*/ 	.byte	0x00, 0xf0, 0x21, 0x00


	//----- nvinfo : EIATTR_KPARAM_INFO
	.align		4
.L_134:
        /*0018*/ 	.byte	0x04, 0x17
        /*001a*/ 	.short	(.L_136 - .L_135)
.L_135:
        /*001c*/ 	.word	0x00000000
        /*0020*/ 	.short	0x0001
        /*0022*/ 	.short	0x0008
        /*0024*/ 	.byte	0x00, 0xf5, 0x21, 0x00


	//----- nvinfo : EIATTR_KPARAM_INFO
	.align		4
.L_136:
        /*0028*/ 	.byte	0x04, 0x17
        /*002a*/ 	.short	(.L_138 - .L_137)
.L_137:
        /*002c*/ 	.word	0x00000000
        /*0030*/ 	.short	0x0000
        /*0032*/ 	.short	0x0000
        /*0034*/ 	.byte	0x00, 0xf5, 0x21, 0x00


	//----- nvinfo : EIATTR_SPARSE_MMA_MASK
	.align		4
.L_138:
        /*0038*/ 	.byte	0x03, 0x50
        /*003a*/ 	.short	0x0000


	//----- nvinfo : EIATTR_MAXREG_COUNT
	.align		4
        /*003c*/ 	.byte	0x03, 0x1b
        /*003e*/ 	.short	0x00ff


	//----- nvinfo : EIATTR_MERCURY_ISA_VERSION
	.align		4
        /*0040*/ 	.byte	0x03, 0x5f
        /*0042*/ 	.short	0x0101


	//----- nvinfo : EIATTR_VRC_CTA_INIT_COUNT
	.align		4
        /*0044*/ 	.byte	0x02, 0x4a
	.zero		1
	.zero		1


	//----- nvinfo : EIATTR_EXIT_INSTR_OFFSETS
	.align		4
        /*0048*/ 	.byte	0x04, 0x1c
        /*004a*/ 	.short	(.L_140 - .L_139)


	//   ....[0]....
.L_139:
        /*004c*/ 	.word	0x00000040


	//   ....[1]....
        /*0050*/ 	.word	0x00000580


	//   ....[2]....
        /*0054*/ 	.word	0x000007f0


	//   ....[3]....
        /*0058*/ 	.word	0x000009b0


	//   ....[4]....
        /*005c*/ 	.word	0x00000b20


	//----- nvinfo : EIATTR_CBANK_PARAM_SIZE
	.align		4
.L_140:
        /*0060*/ 	.byte	0x03, 0x19
        /*0062*/ 	.short	0x0018


	//----- nvinfo : EIATTR_PARAM_CBANK
	.align		4
        /*0064*/ 	.byte	0x04, 0x0a
        /*0066*/ 	.short	(.L_142 - .L_141)
	.align		4
.L_141:
        /*0068*/ 	.word	index@(.nv.constant0._Z9kernWidenPdPKfl)
        /*006c*/ 	.short	0x0380
        /*006e*/ 	.short	0x0018


	//----- nvinfo : EIATTR_SW_WAR
	.align		4
.L_142:
        /*0070*/ 	.byte	0x04, 0x36
        /*0072*/ 	.short	(.L_144 - .L_143)
.L_143:
        /*0074*/ 	.word	0x00000008
.L_144:


//--------------------- .nv.callgraph             --------------------------
	.section	.nv.callgraph,"",@"SHT_CUDA_CALLGRAPH"
	.align	4
	.sectionentsize	8
	.align		4
        /*0000*/ 	.word	0x00000000
	.align		4
        /*0004*/ 	.word	0xffffffff
	.align		4
        /*0008*/ 	.word	0x00000000
	.align		4
        /*000c*/ 	.word	0xfffffffe
	.align		4
        /*0010*/ 	.word	0x00000000
	.align		4
        /*0014*/ 	.word	0xfffffffd
	.align		4
        /*0018*/ 	.word	0x00000000
	.align		4
        /*001c*/ 	.word	0xfffffffc


//--------------------- .nv.constant4             --------------------------
	.section	.nv.constant4,"a",@progbits
	.align	8
	.align		8
.nv.constant4:
        /*0000*/ 	.dword	d_froNorm


//--------------------- .text._Z11kern64Add3IPdi  --------------------------
	.section	.text._Z11kern64Add3IPdi,"ax",@progbits
	.align	128
.text._Z11kern64Add3IPdi:
        .type           _Z11kern64Add3IPdi,@function
        .size           _Z11kern64Add3IPdi,(.L_x_62 - _Z11kern64Add3IPdi)
        .other          _Z11kern64Add3IPdi,@"STO_CUDA_ENTRY STV_DEFAULT"
_Z11kern64Add3IPdi:
[----:B------:R-:W-:Y:S08]  /*0000*/  LDC R1, c[0x0][0x37c] ;  /* 0x0000df00ff017b82 */ /* 0x000ff00000000800 */
[----:B------:R-:W0:Y:S02]  /*0010*/  LDC R0, c[0x0][0x388] ;  /* 0x0000e200ff007b82 */ /* 0x000e240000000800 */
[----:B0-----:R-:W-:-:S13]  /*0020*/  ISETP.GE.AND P0, PT, R0, 0x1, PT ;  /* 0x000000010000780c */ /* 0x001fda0003f06270 */
[----:B------:R-:W-:Y:S05]  /*0030*/  @!P0 EXIT ;  /* 0x000000000000894d */ /* 0x000fea0003800000 */
[----:B------:R-:W-:Y:S01]  /*0040*/  VIADD R2, R0, 0xffffffff ;  /* 0xffffffff00027836 */ /* 0x000fe20000000000 */
[----:B------:R-:W0:Y:S01]  /*0050*/  LDCU.64 UR4, c[0x0][0x358] ;  /* 0x00006b00ff0477ac */ /* 0x000e220008000a00 */
[----:B------:R-:W-:-:S03]  /*0060*/  IMAD.MOV.U32 R3, RZ, RZ, RZ ;  /* 0x000000ffff037224 */ /* 0x000fc600078e00ff */
[----:B------:R-:W-:-:S13]  /*0070*/  ISETP.GE.U32.AND P0, PT, R2, 0xf, PT ;  /* 0x0000000f0200780c */ /* 0x000fda0003f06070 */
[----:B------:R-:W-:Y:S05]  /*0080*/  @!P0 BRA `(.L_x_0) ;  /* 0x0000000400b88947 */ /* 0x000fea0003800000 */
[----:B------:R-:W1:Y:S01]  /*0090*/  LDC.64 R18, c[0x0][0x380] ;  /* 0x0000e000ff127b82 */ /* 0x000e620000000a00 */
[C---:B------:R-:W-:Y:S01]  /*00a0*/  LOP3.LUT R3, R0.reuse, 0x7ffffff0, RZ, 0xc0, !PT ;  /* 0x7ffffff000037812 */ /* 0x040fe200078ec0ff */
[C---:B------:R-:W-:Y:S01]  /*00b0*/  IMAD R11, R0.reuse, 0xf, RZ ;  /* 0x0000000f000b7824 */ /* 0x040fe200078e02ff */
[C---:B------:R-:W-:Y:S01]  /*00c0*/  SHF.L.U32 R5, R0.reuse, 0x1, RZ ;  /* 0x0000000100057819 */ /* 0x040fe200000006ff */
[C---:B------:R-:W-:Y:S02]  /*00d0*/  IMAD R13, R0.reuse, 0xe, RZ ;  /* 0x0000000e000d7824 */ /* 0x040fe400078e02ff */
[C---:B------:R-:W-:Y:S02]  /*00e0*/  IMAD R15, R0.reuse, 0xd, RZ ;  /* 0x0000000d000f7824 */ /* 0x040fe400078e02ff */
[----:B------:R-:W2:Y:S01]  /*00f0*/  LDC R9, c[0x0][0x388] ;  /* 0x0000e200ff097b82 */ /* 0x000ea20000000800 */
[C---:B------:R-:W-:Y:S02]  /*0100*/  IMAD R17, R0.reuse, 0xc, RZ ;  /* 0x0000000c00117824 */ /* 0x040fe400078e02ff */
[----:B------:R-:W-:-:S02]  /*0110*/  IMAD R27, R0, 0xa, RZ ;  /* 0x0000000a001b7824 */ /* 0x000fc400078e02ff */
[C---:B------:R-:W-:Y:S02]  /*0120*/  IMAD R4, R0.reuse, 0x9, RZ ;  /* 0x0000000900047824 */ /* 0x040fe400078e02ff */
[C---:B------:R-:W-:Y:S02]  /*0130*/  IMAD.SHL.U32 R6, R0.reuse, 0x8, RZ ;  /* 0x0000000800067824 */ /* 0x040fe400078e00ff */
[C---:B------:R-:W-:Y:S02]  /*0140*/  IMAD R8, R0.reuse, 0x7, RZ ;  /* 0x0000000700087824 */ /* 0x040fe400078e02ff */
[C---:B------:R-:W-:Y:S02]  /*0150*/  IMAD R10, R0.reuse, 0x6, RZ ;  /* 0x00000006000a7824 */ /* 0x040fe400078e02ff */
[C---:B------:R-:W-:Y:S02]  /*0160*/  IMAD R12, R0.reuse, 0x5, RZ ;  /* 0x00000005000c7824 */ /* 0x040fe400078e02ff */
[----:B------:R-:W-:Y:S01]  /*0170*/  IMAD.SHL.U32 R14, R0, 0x4, RZ ;  /* 0x00000004000e7824 */ /* 0x000fe200078e00ff */
[----:B-1----:R-:W-:Y:S01]  /*0180*/  IADD3 R18, P0, PT, R18, 0x78, RZ ;  /* 0x0000007812127810 */ /* 0x002fe20007f1e0ff */
[----:B------:R-:W-:-:S02]  /*0190*/  IMAD R16, R0, 0x3, RZ ;  /* 0x0000000300107824 */ /* 0x000fc400078e02ff */
[----:B------:R-:W-:Y:S01]  /*01a0*/  IMAD.MOV.U32 R7, RZ, RZ, RZ ;  /* 0x000000ffff077224 */ /* 0x000fe200078e00ff */
[----:B------:R-:W-:Y:S01]  /*01b0*/  IADD3.X R26, PT, PT, RZ, R19, RZ, P0, !PT ;  /* 0x00000013ff1a7210 */ /* 0x000fe200007fe4ff */
[----:B------:R-:W-:Y:S02]  /*01c0*/  IMAD R19, R0, 0xb, RZ ;  /* 0x0000000b00137824 */ /* 0x000fe400078e02ff */
[----:B------:R-:W-:-:S07]  /*01d0*/  IMAD.MOV R2, RZ, RZ, -R3 ;  /* 0x000000ffff027224 */ /* 0x000fce00078e0a03 */
.L_x_1:
[----:B-1----:R-:W1:Y:S02]  /*01e0*/  LDC.64 R24, c[0x0][0x380] ;  /* 0x0000e000ff187b82 */ /* 0x002e640000000a00 */
[----:B-1----:R-:W-:-:S05]  /*01f0*/  IMAD.WIDE.U32 R24, R7, 0x8, R24 ;  /* 0x0000000807187825 */ /* 0x002fca00078e0018 */
[----:B0-----:R-:W3:Y:S02]  /*0200*/  LDG.E.64 R20, desc[UR4][R24.64] ;  /* 0x0000000418147981 */ /* 0x001ee4000c1e1b00 */
[----:B---3--:R-:W-:-:S07]  /*0210*/  DADD R20, R20, 3 ;  /* 0x4008000014147429 */ /* 0x008fce0000000000 */
[----:B------:R0:W-:Y:S02]  /*0220*/  STG.E.64 desc[UR4][R24.64], R20 ;  /* 0x0000001418007986 */ /* 0x0001e4000c101b04 */
[----:B0-----:R-:W-:Y:S01]  /*0230*/  MOV R20, R18 ;  /* 0x0000001200147202 */ /* 0x001fe20000000f00 */
[----:B------:R-:W-:-:S04]  /*0240*/  IMAD.MOV.U32 R21, RZ, RZ, R26 ;  /* 0x000000ffff157224 */ /* 0x000fc800078e001a */
[----:B--2---:R-:W-:-:S05]  /*0250*/  IMAD.WIDE.U32 R24, R9, 0x8, R20 ;  /* 0x0000000809187825 */ /* 0x004fca00078e0014 */
[----:B------:R-:W2:Y:S02]  /*0260*/  LDG.E.64 R22, desc[UR4][R24.64+-0x70] ;  /* 0xffff900418167981 */ /* 0x000ea4000c1e1b00 */
[----:B--2---:R-:W-:-:S07]  /*0270*/  DADD R22, R22, 3 ;  /* 0x4008000016167429 */ /* 0x004fce0000000000 */
[----:B------:R0:W-:Y:S02]  /*0280*/  STG.E.64 desc[UR4][R24.64+-0x70], R22 ;  /* 0xffff901618007986 */ /* 0x0001e4000c101b04 */
[----:B0-----:R-:W-:-:S05]  /*0290*/  IMAD.WIDE.U32 R22, R5, 0x8, R20 ;  /* 0x0000000805167825 */ /* 0x001fca00078e0014 */
        /* <DEDUP_REMOVED lines=52> */
[----:B------:R-:W2:Y:S01]  /*05e0*/  LDG.E.64 R24, desc[UR4][R22.64] ;  /* 0x0000000416187981 */ /* 0x000ea2000c1e1b00 */
[----:B------:R-:W-:Y:S01]  /*05f0*/  IADD3 R18, P0, PT, R20, 0x80, RZ ;  /* 0x0000008014127810 */ /* 0x000fe20007f1e0ff */
[----:B------:R-:W-:Y:S01]  /*0600*/  VIADD R2, R2, 0x10 ;  /* 0x0000001002027836 */ /* 0x000fe20000000000 */
[C---:B------:R-:W-:Y:S01]  /*0610*/  LEA R5, R0.reuse, R5, 0x4 ;  /* 0x0000000500057211 */ /* 0x040fe200078e20ff */
[C---:B------:R-:W-:Y:S01]  /*0620*/  IMAD R7, R0.reuse, 0x10, R7 ;  /* 0x0000001000077824 */ /* 0x040fe200078e0207 */
[----:B------:R-:W-:Y:S01]  /*0630*/  IADD3.X R26, PT, PT, RZ, R21, RZ, P0, !PT ;  /* 0x00000015ff1a7210 */ /* 0x000fe200007fe4ff */
[----:B------:R-:W-:Y:S01]  /*0640*/  IMAD R9, R0, 0x10, R9 ;  /* 0x0000001000097824 */ /* 0x000fe200078e0209 */
[----:B------:R-:W-:Y:S01]  /*0650*/  ISETP.NE.AND P0, PT, R2, RZ, PT ;  /* 0x000000ff0200720c */ /* 0x000fe20003f05270 */
[C---:B------:R-:W-:Y:S01]  /*0660*/  IMAD R16, R0.reuse, 0x10, R16 ;  /* 0x0000001000107824 */ /* 0x040fe200078e0210 */
[C---:B------:R-:W-:Y:S01]  /*0670*/  LEA R12, R0.reuse, R12, 0x4 ;  /* 0x0000000c000c7211 */ /* 0x040fe200078e20ff */
        /* <DEDUP_REMOVED lines=10> */
[----:B------:R-:W-:-:S02]  /*0720*/  IMAD R13, R0, 0x10, R13 ;  /* 0x00000010000d7824 */ /* 0x000fc400078e020d */
[----:B------:R-:W-:Y:S01]  /*0730*/  VIADD R7, R7, 0x10 ;  /* 0x0000001007077836 */ /* 0x000fe20000000000 */
[----:B--2---:R-:W-:-:S07]  /*0740*/  DADD R24, R24, 3 ;  /* 0x4008000018187429 */ /* 0x004fce0000000000 */
[----:B------:R1:W-:Y:S01]  /*0750*/  STG.E.64 desc[UR4][R22.64], R24 ;  /* 0x0000001816007986 */ /* 0x0003e2000c101b04 */
[----:B------:R-:W-:Y:S05]  /*0760*/  @P0 BRA `(.L_x_1) ;  /* 0xfffffff8009c0947 */ /* 0x000fea000383ffff */
.L_x_0:
[----:B------:R-:W-:-:S13]  /*0770*/  LOP3.LUT P0, R2, R0, 0xf, RZ, 0xc0, !PT ;  /* 0x0000000f00027812 */ /* 0x000fda000780c0ff */
[----:B0-----:R-:W-:Y:S05]  /*0780*/  @!P0 EXIT ;  /* 0x000000000000894d */ /* 0x001fea0003800000 */
[----:B------:R-:W-:Y:S02]  /*0790*/  ISETP.GE.U32.AND P1, PT, R2, 0x8, PT ;  /* 0x000000080200780c */ /* 0x000fe40003f26070 */
[----:B------:R-:W-:-:S04]  /*07a0*/  LOP3.LUT R16, R0, 0x7, RZ, 0xc0, !PT ;  /* 0x0000000700107812 */ /* 0x000fc800078ec0ff */
[----:B------:R-:W-:-:S07]  /*07b0*/  ISETP.NE.AND P0, PT, R16, RZ, PT ;  /* 0x000000ff1000720c */ /* 0x000fce0003f05270 */
[----:B------:R-:W-:Y:S06]  /*07c0*/  @!P1 BRA `(.L_x_2) ;  /* 0x0000000400009947 */ /* 0x000fec0003800000 */
[----:B------:R-:W0:Y:S01]  /*07d0*/  LDC.64 R6, c[0x0][0x380] ;  /* 0x0000e000ff067b82 */ /* 0x000e220000000a00 */
[----:B------:R-:W-:-:S04]  /*07e0*/  IMAD R5, R3, R0, R3 ;  /* 0x0000000003057224 */ /* 0x000fc800078e0203 */
[----:B0-----:R-:W-:-:S03]  /*07f0*/  IMAD.WIDE.U32 R6, R5, 0x8, R6 ;  /* 0x0000000805067825 */ /* 0x001fc600078e0006 */
[----:B------:R-:W0:Y:S02]  /*0800*/  LDC.64 R4, c[0x0][0x380] ;  /* 0x0000e000ff047b82 */ /* 0x000e240000000a00 */
[----:B------:R-:W2:Y:S01]  /*0810*/  LDG.E.64 R8, desc[UR4][R6.64] ;  /* 0x0000000406087981 */ /* 0x000ea2000c1e1b00 */
[----:B------:R-:W-:-:S05]  /*0820*/  IMAD R2, R3, R0, R0 ;  /* 0x0000000003027224 */ /* 0x000fca00078e0200 */
[----:B------:R-:W-:-:S04]  /*0830*/  IADD3 R11, P1, PT, R3, R2, RZ ;  /* 0x00000002030b7210 */ /* 0x000fc80007f3e0ff */
[----:B------:R-:W-:Y:S02]  /*0840*/  IADD3.X R14, PT, PT, RZ, RZ, RZ, P1, !PT ;  /* 0x000000ffff0e7210 */ /* 0x000fe40000ffe4ff */
[----:B0-----:R-:W-:-:S04]  /*0850*/  LEA R10, P1, R11, R4, 0x3 ;  /* 0x000000040b0a7211 */ /* 0x001fc800078218ff */
[----:B------:R-:W-:Y:S01]  /*0860*/  LEA.HI.X R11, R11, R5, R14, 0x3, P1 ;  /* 0x000000050b0b7211 */ /* 0x000fe200008f1c0e */
[----:B--2---:R-:W-:-:S07]  /*0870*/  DADD R12, R8, 3 ;  /* 0x40080000080c7429 */ /* 0x004fce0000000000 */
[----:B------:R0:W-:Y:S04]  /*0880*/  STG.E.64 desc[UR4][R6.64], R12 ;  /* 0x0000000c06007986 */ /* 0x0001e8000c101b04 */
[----:B------:R-:W2:Y:S01]  /*0890*/  LDG.E.64 R14, desc[UR4][R10.64+0x8] ;  /* 0x000008040a0e7981 */ /* 0x000ea2000c1e1b00 */
[----:B------:R-:W-:-:S05]  /*08a0*/  IMAD.IADD R2, R2, 0x1, R0 ;  /* 0x0000000102027824 */ /* 0x000fca00078e0200 */
[----:B------:R-:W-:-:S04]  /*08b0*/  IADD3 R9, P1, PT, R3, R2, RZ ;  /* 0x0000000203097210 */ /* 0x000fc80007f3e0ff */
[----:B------:R-:W-:Y:S02]  /*08c0*/  IADD3.X R18, PT, PT, RZ, RZ, RZ, P1, !PT ;  /* 0x000000ffff127210 */ /* 0x000fe40000ffe4ff */
[----:B------:R-:W-:-:S04]  /*08d0*/  LEA R8, P1, R9, R4, 0x3 ;  /* 0x0000000409087211 */ /* 0x000fc800078218ff */
[----:B------:R-:W-:Y:S01]  /*08e0*/  LEA.HI.X R9, R9, R5, R18, 0x3, P1 ;  /* 0x0000000509097211 */ /* 0x000fe200008f1c12 */
[----:B--2---:R-:W-:-:S07]  /*08f0*/  DADD R14, R14, 3 ;  /* 0x400800000e0e7429 */ /* 0x004fce0000000000 */
[----:B------:R2:W-:Y:S04]  /*0900*/  STG.E.64 desc[UR4][R10.64+0x8], R14 ;  /* 0x0000080e0a007986 */ /* 0x0005e8000c101b04 */
[----:B------:R-:W3:Y:S01]  /*0910*/  LDG.E.64 R18, desc[UR4][R8.64+0x10] ;  /* 0x0000100408127981 */ /* 0x000ee2000c1e1b00 */
[----:B------:R-:W-:-:S05]  /*0920*/  IMAD.IADD R2, R2, 0x1, R0 ;  /* 0x0000000102027824 */ /* 0x000fca00078e0200 */
[----:B0-----:R-:W-:-:S04]  /*0930*/  IADD3 R7, P1, PT, R3, R2, RZ ;  /* 0x0000000203077210 */ /* 0x001fc80007f3e0ff */
[----:B------:R-:W-:Y:S02]  /*0940*/  IADD3.X R12, PT, PT, RZ, RZ, RZ, P1, !PT ;  /* 0x000000ffff0c7210 */ /* 0x000fe40000ffe4ff */
[----:B------:R-:W-:-:S04]  /*0950*/  LEA R6, P1, R7, R4, 0x3 ;  /* 0x0000000407067211 */ /* 0x000fc800078218ff */
[----:B------:R-:W-:Y:S01]  /*0960*/  LEA.HI.X R7, R7, R5, R12, 0x3, P1 ;  /* 0x0000000507077211 */ /* 0x000fe200008f1c0c */
[----:B---3--:R-:W-:-:S07]  /*0970*/  DADD R18, R18, 3 ;  /* 0x4008000012127429 */ /* 0x008fce0000000000 */
[----:B------:R0:W-:Y:S04]  /*0980*/  STG.E.64 desc[UR4][R8.64+0x10], R18 ;  /* 0x0000101208007986 */ /* 0x0001e8000c101b04 */
[----:B------:R-:W3:Y:S01]  /*0990*/  LDG.E.64 R12, desc[UR4][R6.64+0x18] ;  /* 0x00001804060c7981 */ /* 0x000ee2000c1e1b00 */
[----:B------:R-:W-:-:S05]  /*09a0*/  IMAD.IADD R2, R2, 0x1, R0 ;  /* 0x0000000102027824 */ /* 0x000fca00078e0200 */
[----:B--2---:R-:W-:-:S04]  /*09b0*/  IADD3 R11, P1, PT, R3, R2, RZ ;  /* 0x00000002030b7210 */ /* 0x004fc80007f3e0ff */
[----:B------:R-:W-:Y:S02]  /*09c0*/  IADD3.X R14, PT, PT, RZ, RZ, RZ, P1, !PT ;  /* 0x000000ffff0e7210 */ /* 0x000fe40000ffe4ff */
[----:B------:R-:W-:-:S04]  /*09d0*/  LEA R10, P1, R11, R4, 0x3 ;  /* 0x000000040b0a7211 */ /* 0x000fc800078218ff */
[----:B------:R-:W-:Y:S01]  /*09e0*/  LEA.HI.X R11, R11, R5, R14, 0x3, P1 ;  /* 0x000000050b0b7211 */ /* 0x000fe200008f1c0e */
[----:B---3--:R-:W-:-:S07]  /*09f0*/  DADD R12, R12, 3 ;  /* 0x400800000c0c7429 */ /* 0x008fce0000000000 */
        /* <DEDUP_REMOVED lines=19> */
[----:B------:R-:W-:-:S04]  /*0b30*/  IADD3 R2, P1, PT, R3, R2, RZ ;  /* 0x0000000203027210 */ /* 0x000fc80007f3e0ff */
[----:B0-----:R-:W-:Y:S02]  /*0b40*/  IADD3.X R10, PT, PT, RZ, RZ, RZ, P1, !PT ;  /* 0x000000ffff0a7210 */ /* 0x001fe40000ffe4ff */
[----:B------:R-:W-:-:S04]  /*0b50*/  LEA R4, P1, R2, R4, 0x3 ;  /* 0x0000000402047211 */ /* 0x000fc800078218ff */
[----:B------:R-:W-:Y:S01]  /*0b60*/  LEA.HI.X R5, R2, R5, R10, 0x3, P1 ;  /* 0x0000000502057211 */ /* 0x000fe200008f1c0a */
[----:B---3--:R-:W-:-:S07]  /*0b70*/  DADD R12, R12, 3 ;  /* 0x400800000c0c7429 */ /* 0x008fce0000000000 */
[----:B------:R2:W-:Y:S04]  /*0b80*/  STG.E.64 desc[UR4][R6.64+0x30], R12 ;  /* 0x0000300c06007986 */ /* 0x0005e8000c101b04 */
[----:B------:R-:W3:Y:S01]  /*0b90*/  LDG.E.64 R10, desc[UR4][R4.64+0x38] ;  /* 0x00003804040a7981 */ /* 0x000ee2000c1e1b00 */
[----:B------:R-:W-:Y:S01]  /*0ba0*/  VIADD R3, R3, 0x8 ;  /* 0x0000000803037836 */ /* 0x000fe20000000000 */
[----:B---3--:R-:W-:-:S07]  /*0bb0*/  DADD R10, R10, 3 ;  /* 0x400800000a0a7429 */ /* 0x008fce0000000000 */
[----:B------:R2:W-:Y:S04]  /*0bc0*/  STG.E.64 desc[UR4][R4.64+0x38], R10 ;  /* 0x0000380a04007986 */ /* 0x0005e8000c101b04 */
.L_x_2:
[----:B------:R-:W-:Y:S05]  /*0bd0*/  @!P0 EXIT ;  /* 0x000000000000894d */ /* 0x000fea0003800000 */
[----:B------:R-:W-:Y:S02]  /*0be0*/  ISETP.GE.U32.AND P1, PT, R16, 0x4, PT ;  /* 0x000000041000780c */ /* 0x000fe40003f26070 */
[----:B------:R-:W-:-:S04]  /*0bf0*/  LOP3.LUT R2, R0, 0x3, RZ, 0xc0, !PT ;  /* 0x0000000300027812 */ /* 0x000fc800078ec0ff */
[----:B------:R-:W-:-:S07]  /*0c00*/  ISETP.NE.AND P0, PT, R2, RZ, PT ;  /* 0x000000ff0200720c */ /* 0x000fce0003f05270 */
[----:B------:R-:W-:Y:S06]  /*0c10*/  @!P1 BRA `(.L_x_3) ;  /* 0x0000000000809947 */ /* 0x000fec0003800000 */
[----:B--2---:R-:W0:Y:S01]  /*0c20*/  LDC.64 R4, c[0x0][0x380] ;  /* 0x0000e000ff047b82 */ /* 0x004e220000000a00 */
        /* <DEDUP_REMOVED lines=19> */
[----:B------:R-:W2:Y:S01]  /*0d60*/  LDG.E.64 R14, desc[UR4][R8.64+0x10] ;  /* 0x00001004080e7981 */ /* 0x000ea2000c1e1b00 */
[----:B------:R-:W-:-:S05]  /*0d70*/  IMAD.IADD R18, R18, 0x1, R0 ;  /* 0x0000000112127824 */ /* 0x000fca00078e0200 */
[----:B------:R-:W-:-:S04]  /*0d80*/  IADD3 R18, P1, PT, R3, R18, RZ ;  /* 0x0000001203127210 */ /* 0x000fc80007f3e0ff */
[----:B0-----:R-:W-:Y:S02]  /*0d90*/  IADD3.X R11, PT, PT, RZ, RZ, RZ, P1, !PT ;  /* 0x000000ffff0b7210 */ /* 0x001fe40000ffe4ff */
[----:B------:R-:W-:-:S04]  /*0da0*/  LEA R10, P1, R18, R4, 0x3 ;  /* 0x00000004120a7211 */ /* 0x000fc800078218ff */
[----:B------:R-:W-:Y:S01]  /*0db0*/  LEA.HI.X R11, R18, R5, R11, 0x3, P1 ;  /* 0x00000005120b7211 */ /* 0x000fe200008f1c0b */
[----:B--2---:R-:W-:-:S07]  /*0dc0*/  DADD R14, R14, 3 ;  /* 0x400800000e0e7429 */ /* 0x004fce0000000000 */
[----:B------:R3:W-:Y:S04]  /*0dd0*/  STG.E.64 desc[UR4][R8.64+0x10], R14 ;  /* 0x0000100e08007986 */ /* 0x0007e8000c101b04 */
[----:B------:R-:W2:Y:S01]  /*0de0*/  LDG.E.64 R4, desc[UR4][R10.64+0x18] ;  /* 0x000018040a047981 */ /* 0x000ea2000c1e1b00 */
[----:B------:R-:W-:Y:S01]  /*0df0*/  VIADD R3, R3, 0x4 ;  /* 0x0000000403037836 */ /* 0x000fe20000000000 */
[----:B--2---:R-:W-:-:S07]  /*0e00*/  DADD R4, R4, 3 ;  /* 0x4008000004047429 */ /* 0x004fce0000000000 */
[----:B------:R3:W-:Y:S04]  /*0e10*/  STG.E.64 desc[UR4][R10.64+0x18], R4 ;  /* 0x000018040a007986 */ /* 0x0007e8000c101b04 */
.L_x_3:
[----:B------:R-:W-:Y:S05]  /*0e20*/  @!P0 EXIT ;  /* 0x000000000000894d */ /* 0x000fea0003800000 */
[----:B--23--:R-:W0:Y:S01]  /*0e30*/  LDC.64 R6, c[0x0][0x380] ;  /* 0x0000e000ff067b82 */ /* 0x00ce220000000a00 */
[----:B------:R-:W-:Y:S01]  /*0e40*/  IMAD R9, R3, R0, R3 ;  /* 0x0000000003097224 */ /* 0x000fe200078e0203 */
[----:B------:R-:W-:-:S07]  /*0e50*/  IADD3 R8, PT, PT, -R2, RZ, RZ ;  /* 0x000000ff02087210 */ /* 0x000fce0007ffe1ff */
.L_x_4:
[----:B0-2---:R-:W-:-:S05]  /*0e60*/  IMAD.WIDE.U32 R2, R9, 0x8, R6 ;  /* 0x0000000809027825 */ /* 0x005fca00078e0006 */
[----:B------:R-:W2:Y:S01]  /*0e70*/  LDG.E.64 R4, desc[UR4][R2.64] ;  /* 0x0000000402047981 */ /* 0x000ea2000c1e1b00 */
[----:B------:R-:W-:Y:S01]  /*0e80*/  VIADD R8, R8, 0x1 ;  /* 0x0000000108087836 */ /* 0x000fe20000000000 */
[----:B------:R-:W-:-:S04]  /*0e90*/  IADD3.X R9, PT, PT, R9, R0, RZ, PT, !PT ;  /* 0x0000000009097210 */ /* 0x000fc80003ffe4ff */
[----:B------:R-:W-:Y:S01]  /*0ea0*/  ISETP.NE.AND P0, PT, R8, RZ, PT ;  /* 0x000000ff0800720c */ /* 0x000fe20003f05270 */
[----:B--2---:R-:W-:-:S07]  /*0eb0*/  DADD R4, R4, 3 ;  /* 0x4008000004047429 */ /* 0x004fce0000000000 */
[----:B------:R2:W-:Y:S05]  /*0ec0*/  STG.E.64 desc[UR4][R2.64], R4 ;  /* 0x0000000402007986 */ /* 0x0005ea000c101b04 */
[----:B------:R-:W-:Y:S05]  /*0ed0*/  @P0 BRA `(.L_x_4) ;  /* 0xfffffffc00e00947 */ /* 0x000fea000383ffff */
[----:B------:R-:W-:Y:S05]  /*0ee0*/  EXIT ;  /* 0x000000000000794d */ /* 0x000fea0003800000 */
.L_x_5:
[----:B------:R-:W-:-:S00]  /*0ef0*/  BRA `(.L_x_5) ;  /* 0xfffffffc00fc7947 */ /* 0x000fc0000383ffff */
[----:B------:R-:W-:-:S00]  /*0f00*/  NOP ;  /* 0x0000000000007918 */ /* 0x000fc00000000000 */
[----:B------:R-:W-:-:S00]  /*0f10*/  NOP ;  /* 0x0000000000007918 */ /* 0x000fc00000000000 */
[----:B------:R-:W-:-:S00]  /*0f20*/  NOP ;  /* 0x0000000000007918 */ /* 0x000fc00000000000 */
[----:B------:R-:W-:-:S00]  /*0f30*/  NOP ;  /* 0x0000000000007918 */ /* 0x000fc00000000000 */
[----:B------:R-:W-:-:S00]  /*0f40*/  NOP ;  /* 0x0000000000007918 */ /* 0x000fc00000000000 */
[----:B------:R-:W-:-:S00]  /*0f50*/  NOP ;  /* 0x0000000000007918 */ /* 0x000fc00000000000 */
[----:B------:R-:W-:-:S00]  /*0f60*/  NOP ;  /* 0x0000000000007918 */ /* 0x000fc00000000000 */
[----:B------:R-:W-:-:S00]  /*0f70*/  NOP ;  /* 0x0000000000007918 */ /* 0x000fc00000000000 */
.L_x_62:


//--------------------- .text._Z11kern32Add3IPfi  --------------------------
	.section	.text._Z11kern32Add3IPfi,"ax",@progbits
	.align	128
.text._Z11kern32Add3IPfi:
        .type           _Z11kern32Add3IPfi,@function
        .size           _Z11kern32Add3IPfi,(.L_x_63 - _Z11kern32Add3IPfi)
        .other          _Z11kern32Add3IPfi,@"STO_CUDA_ENTRY STV_DEFAULT"
_Z11kern32Add3IPfi:
[----:B------:R-:W-:Y:S08]  /*0000*/  LDC R1, c[0x0][0x37c] ;  /* 0x0000df00ff017b82 */ /* 0x000ff00000000800 */
[----:B------:R-:W0:Y:S02]  /*0010*/  LDC R0, c[0x0][0x388] ;  /* 0x0000e200ff007b82 */ /* 0x000e240000000800 */
[----:B0-----:R-:W-:-:S13]  /*0020*/  ISETP.GE.AND P0, PT, R0, 0x1, PT ;  /* 0x000000010000780c */ /* 0x001fda0003f06270 */
[----:B------:R-:W-:Y:S05]  /*0030*/  @!P0 EXIT ;  /* 0x000000000000894d */ /* 0x000fea0003800000 */
[----:B------:R-:W-:Y:S01]  /*0040*/  IADD3 R2, PT, PT, R0, -0x1, RZ ;  /* 0xffffffff00027810 */ /* 0x000fe20007ffe0ff */
[----:B------:R-:W0:Y:S01]  /*0050*/  LDCU.64 UR4, c[0x0][0x358] ;  /* 0x00006b00ff0477ac */ /* 0x000e220008000a00 */
[----:B------:R-:W-:Y:S02]  /*0060*/  HFMA2 R3, -RZ, RZ, 0, 0 ;  /* 0x00000000ff037431 */ /* 0x000fe400000001ff */
[----:B------:R-:W-:-:S13]  /*0070*/  ISETP.GE.U32.AND P0, PT, R2, 0xf, PT ;  /* 0x0000000f0200780c */ /* 0x000fda0003f06070 */
[----:B------:R-:W-:Y:S05]  /*0080*/  @!P0 BRA `(.L_x_6) ;  /* 0x0000000400b08947 */ /* 0x000fea0003800000 */
[----:B------:R-:W1:Y:S01]  /*0090*/  LDC.64 R20, c[0x0][0x380] ;  /* 0x0000e000ff147b82 */ /* 0x000e620000000a00 */
[C---:B------:R-:W-:Y:S01]  /*00a0*/  LOP3.LUT R3, R0.reuse, 0x7ffffff0, RZ, 0xc0, !PT ;  /* 0x7ffffff000037812 */ /* 0x040fe200078ec0ff */
[C---:B------:R-:W-:Y:S01]  /*00b0*/  IMAD R9, R0.reuse, 0xf, RZ ;  /* 0x0000000f00097824 */ /* 0x040fe200078e02ff */
[C---:B------:R-:W-:Y:S01]  /*00c0*/  SHF.L.U32 R6, R0.reuse, 0x3, RZ ;  /* 0x0000000300067819 */ /* 0x040fe200000006ff */
[C---:B------:R-:W-:Y:S01]  /*00d0*/  IMAD R11, R0.reuse, 0xe, RZ ;  /* 0x0000000e000b7824 */ /* 0x040fe200078e02ff */
[C---:B------:R-:W-:Y:S01]  /*00e0*/  SHF.L.U32 R14, R0.reuse, 0x2, RZ ;  /* 0x00000002000e7819 */ /* 0x040fe200000006ff */
[C---:B------:R-:W-:Y:S01]  /*00f0*/  IMAD R13, R0.reuse, 0xd, RZ ;  /* 0x0000000d000d7824 */ /* 0x040fe200078e02ff */
[----:B------:R-:W-:Y:S01]  /*0100*/  MOV R18, RZ ;  /* 0x000000ff00127202 */ /* 0x000fe20000000f00 */
[----:B------:R-:W2:Y:S01]  /*0110*/  LDC R7, c[0x0][0x388] ;  /* 0x0000e200ff077b82 */ /* 0x000ea20000000800 */
[C---:B------:R-:W-:Y:S01]  /*0120*/  IMAD R15, R0.reuse, 0xc, RZ ;  /* 0x0000000c000f7824 */ /* 0x040fe200078e02ff */
[----:B------:R-:W-:Y:S01]  /*0130*/  IADD3 R2, PT, PT, -R3, RZ, RZ ;  /* 0x000000ff03027210 */ /* 0x000fe20007ffe1ff */
[----:B------:R-:W-:-:S02]  /*0140*/  IMAD R17, R0, 0xb, RZ ;  /* 0x0000000b00117824 */ /* 0x000fc400078e02ff */
[C---:B------:R-:W-:Y:S02]  /*0150*/  IMAD R19, R0.reuse, 0xa, RZ ;  /* 0x0000000a00137824 */ /* 0x040fe400078e02ff */
[C---:B------:R-:W-:Y:S02]  /*0160*/  IMAD R4, R0.reuse, 0x9, RZ ;  /* 0x0000000900047824 */ /* 0x040fe400078e02ff */
[C---:B------:R-:W-:Y:S02]  /*0170*/  IMAD R8, R0.reuse, 0x7, RZ ;  /* 0x0000000700087824 */ /* 0x040fe400078e02ff */
[C---:B------:R-:W-:Y:S02]  /*0180*/  IMAD R10, R0.reuse, 0x6, RZ ;  /* 0x00000006000a7824 */ /* 0x040fe400078e02ff */
[C---:B------:R-:W-:Y:S02]  /*0190*/  IMAD R12, R0.reuse, 0x5, RZ ;  /* 0x00000005000c7824 */ /* 0x040fe400078e02ff */
[----:B------:R-:W-:Y:S01]  /*01a0*/  IMAD R16, R0, 0x3, RZ ;  /* 0x0000000300107824 */ /* 0x000fe200078e02ff */
[----:B-1----:R-:W-:Y:S01]  /*01b0*/  IADD3 R20, P0, PT, R20, 0x3c, RZ ;  /* 0x0000003c14147810 */ /* 0x002fe20007f1e0ff */
[----:B------:R-:W-:-:S04]  /*01c0*/  IMAD.SHL.U32 R5, R0, 0x2, RZ ;  /* 0x0000000200057824 */ /* 0x000fc800078e00ff */
[----:B------:R-:W-:-:S08]  /*01d0*/  IMAD.X R21, RZ, RZ, R21, P0 ;  /* 0x000000ffff157224 */ /* 0x000fd000000e0615 */
.L_x_7:
[----:B-1----:R-:W1:Y:S02]  /*01e0*/  LDC.64 R26, c[0x0][0x380] ;  /* 0x0000e000ff1a7b82 */ /* 0x002e640000000a00 */
[----:B-1----:R-:W-:-:S05]  /*01f0*/  IMAD.WIDE.U32 R26, R18, 0x4, R26 ;  /* 0x00000004121a7825 */ /* 0x002fca00078e001a */
[----:B0-----:R-:W3:Y:S02]  /*0200*/  LDG.E R22, desc[UR4][R26.64] ;  /* 0x000000041a167981 */ /* 0x001ee4000c1e1900 */
[----:B---3--:R-:W-:Y:S01]  /*0210*/  FADD R25, R22, 3 ;  /* 0x4040000016197421 */ /* 0x008fe20000000000 */
[----:B--2---:R-:W-:-:S04]  /*0220*/  IMAD.WIDE.U32 R22, R7, 0x4, R20 ;  /* 0x0000000407167825 */ /* 0x004fc800078e0014 */
[----:B------:R0:W-:Y:S04]  /*0230*/  STG.E desc[UR4][R26.64], R25 ;  /* 0x000000191a007986 */ /* 0x0001e8000c101904 */
[----:B------:R-:W2:Y:S02]  /*0240*/  LDG.E R24, desc[UR4][R22.64+-0x38] ;  /* 0xffffc80416187981 */ /* 0x000ea4000c1e1900 */
[----:B--2---:R-:W-:Y:S01]  /*0250*/  FADD R29, R24, 3 ;  /* 0x40400000181d7421 */ /* 0x004fe20000000000 */
[----:B0-----:R-:W-:-:S04]  /*0260*/  IMAD.WIDE.U32 R24, R5, 0x4, R20 ;  /* 0x0000000405187825 */ /* 0x001fc800078e0014 */
[----:B------:R0:W-:Y:S04]  /*0270*/  STG.E desc[UR4][R22.64+-0x38], R29 ;  /* 0xffffc81d16007986 */ /* 0x0001e8000c101904 */
[----:B------:R-:W0:Y:S02]  /*0280*/  LDG.E R28, desc[UR4][R24.64+-0x34] ;  /* 0xffffcc04181c7981 */ /* 0x000e24000c1e1900 */
[----:B0-----:R-:W-:Y:S01]  /*0290*/  FADD R23, R28, 3 ;  /* 0x404000001c177421 */ /* 0x001fe20000000000 */
[----:B------:R-:W-:-:S04]  /*02a0*/  IMAD.WIDE.U32 R28, R16, 0x4, R20 ;  /* 0x00000004101c7825 */ /* 0x000fc800078e0014 */
[----:B------:R0:W-:Y:S04]  /*02b0*/  STG.E desc[UR4][R24.64+-0x34], R23 ;  /* 0xffffcc1718007986 */ /* 0x0001e8000c101904 */
[----:B------:R-:W2:Y:S02]  /*02c0*/  LDG.E R26, desc[UR4][R28.64+-0x30] ;  /* 0xffffd0041c1a7981 */ /* 0x000ea4000c1e1900 */
[----:B--2---:R-:W-:Y:S01]  /*02d0*/  FADD R22, R26, 3 ;  /* 0x404000001a167421 */ /* 0x004fe20000000000 */
[----:B------:R-:W-:-:S04]  /*02e0*/  IMAD.WIDE.U32 R26, R14, 0x4, R20 ;  /* 0x000000040e1a7825 */ /* 0x000fc800078e0014 */
[----:B------:R1:W-:Y:S04]  /*02f0*/  STG.E desc[UR4][R28.64+-0x30], R22 ;  /* 0xffffd0161c007986 */ /* 0x0003e8000c101904 */
[----:B0-----:R-:W2:Y:S01]  /*0300*/  LDG.E R24, desc[UR4][R26.64+-0x2c] ;  /* 0xffffd4041a187981 */ /* 0x001ea2000c1e1900 */
[----:B-1----:R-:W-:-:S04]  /*0310*/  IMAD.WIDE.U32 R22, R12, 0x4, R20 ;  /* 0x000000040c167825 */ /* 0x002fc800078e0014 */
[----:B--2---:R-:W-:-:S05]  /*0320*/  FADD R25, R24, 3 ;  /* 0x4040000018197421 */ /* 0x004fca0000000000 */
[----:B------:R0:W-:Y:S04]  /*0330*/  STG.E desc[UR4][R26.64+-0x2c], R25 ;  /* 0xffffd4191a007986 */ /* 0x0001e8000c101904 */
[----:B------:R-:W0:Y:S02]  /*0340*/  LDG.E R24, desc[UR4][R22.64+-0x28] ;  /* 0xffffd80416187981 */ /* 0x000e24000c1e1900 */
[----:B0-----:R-:W-:Y:S01]  /*0350*/  FADD R27, R24, 3 ;  /* 0x40400000181b7421 */ /* 0x001fe20000000000 */
[----:B------:R-:W-:-:S04]  /*0360*/  IMAD.WIDE.U32 R24, R10, 0x4, R20 ;  /* 0x000000040a187825 */ /* 0x000fc800078e0014 */
        /* <DEDUP_REMOVED lines=33> */
[----:B------:R-:W0:Y:S01]  /*0580*/  LDG.E R28, desc[UR4][R24.64+-0x4] ;  /* 0xfffffc04181c7981 */ /* 0x000e22000c1e1900 */
[----:B------:R-:W-:Y:S02]  /*0590*/  VIADD R2, R2, 0x10 ;  /* 0x0000001002027836 */ /* 0x000fe40000000000 */
[----:B0-----:R-:W-:Y:S01]  /*05a0*/  FADD R23, R28, 3 ;  /* 0x404000001c177421 */ /* 0x001fe20000000000 */
[----:B------:R-:W-:-:S04]  /*05b0*/  IMAD.WIDE.U32 R28, R9, 0x4, R20 ;  /* 0x00000004091c7825 */ /* 0x000fc800078e0014 */
[----:B------:R1:W-:Y:S04]  /*05c0*/  STG.E desc[UR4][R24.64+-0x4], R23 ;  /* 0xfffffc1718007986 */ /* 0x0003e8000c101904 */
[----:B------:R-:W2:Y:S01]  /*05d0*/  LDG.E R26, desc[UR4][R28.64] ;  /* 0x000000041c1a7981 */ /* 0x000ea2000c1e1900 */
[----:B------:R-:W-:Y:S01]  /*05e0*/  IADD3 R20, P0, PT, R20, 0x40, RZ ;  /* 0x0000004014147810 */ /* 0x000fe20007f1e0ff */
[C---:B------:R-:W-:Y:S01]  /*05f0*/  IMAD R7, R0.reuse, 0x10, R7 ;  /* 0x0000001000077824 */ /* 0x040fe200078e0207 */
        /* <DEDUP_REMOVED lines=8> */
[----:B------:R-:W-:Y:S01]  /*0680*/  LEA R16, R0, R16, 0x4 ;  /* 0x0000001000107211 */ /* 0x000fe200078e20ff */
[----:B------:R-:W-:Y:S01]  /*0690*/  VIADD R18, R18, 0x10 ;  /* 0x0000001012127836 */ /* 0x000fe20000000000 */
[----:B------:R-:W-:-:S02]  /*06a0*/  LEA R12, R0, R12, 0x4 ;  /* 0x0000000c000c7211 */ /* 0x000fc400078e20ff */
[C---:B------:R-:W-:Y:S02]  /*06b0*/  LEA R10, R0.reuse, R10, 0x4 ;  /* 0x0000000a000a7211 */ /* 0x040fe400078e20ff */
[C---:B------:R-:W-:Y:S02]  /*06c0*/  LEA R6, R0.reuse, R6, 0x4 ;  /* 0x0000000600067211 */ /* 0x040fe400078e20ff */
[C---:B------:R-:W-:Y:S02]  /*06d0*/  LEA R4, R0.reuse, R4, 0x4 ;  /* 0x0000000400047211 */ /* 0x040fe400078e20ff */
[C---:B------:R-:W-:Y:S02]  /*06e0*/  LEA R17, R0.reuse, R17, 0x4 ;  /* 0x0000001100117211 */ /* 0x040fe400078e20ff */
[C---:B------:R-:W-:Y:S02]  /*06f0*/  LEA R15, R0.reuse, R15, 0x4 ;  /* 0x0000000f000f7211 */ /* 0x040fe400078e20ff */
[----:B------:R-:W-:-:S02]  /*0700*/  LEA R11, R0, R11, 0x4 ;  /* 0x0000000b000b7211 */ /* 0x000fc400078e20ff */
[----:B------:R-:W-:Y:S01]  /*0710*/  LEA R9, R0, R9, 0x4 ;  /* 0x0000000900097211 */ /* 0x000fe200078e20ff */
[----:B--2---:R-:W-:-:S05]  /*0720*/  FADD R26, R26, 3 ;  /* 0x404000001a1a7421 */ /* 0x004fca0000000000 */
[----:B------:R1:W-:Y:S01]  /*0730*/  STG.E desc[UR4][R28.64], R26 ;  /* 0x0000001a1c007986 */ /* 0x0003e2000c101904 */
[----:B------:R-:W-:Y:S05]  /*0740*/  @P0 BRA `(.L_x_7) ;  /* 0xfffffff800a40947 */ /* 0x000fea000383ffff */
.L_x_6:
        /* <DEDUP_REMOVED lines=10> */
[----:B------:R-:W2:Y:S01]  /*07f0*/  LDG.E R2, desc[UR4][R6.64] ;  /* 0x0000000406027981 */ /* 0x000ea2000c1e1900 */
[----:B------:R-:W-:-:S05]  /*0800*/  IMAD R8, R3, R0, R0 ;  /* 0x0000000003087224 */ /* 0x000fca00078e0200 */
[----:B------:R-:W-:-:S04]  /*0810*/  IADD3 R9, P1, PT, R3, R8, RZ ;  /* 0x0000000803097210 */ /* 0x000fc80007f3e0ff */
[----:B------:R-:W-:Y:S02]  /*0820*/  IADD3.X R14, PT, PT, RZ, RZ, RZ, P1, !PT ;  /* 0x000000ffff0e7210 */ /* 0x000fe40000ffe4ff */
[----:B0-----:R-:W-:-:S04]  /*0830*/  LEA R10, P1, R9, R4, 0x2 ;  /* 0x00000004090a7211 */ /* 0x001fc800078210ff */
[----:B------:R-:W-:Y:S01]  /*0840*/  LEA.HI.X R11, R9, R5, R14, 0x2, P1 ;  /* 0x00000005090b7211 */ /* 0x000fe200008f140e */
[----:B--2---:R-:W-:-:S05]  /*0850*/  FADD R13, R2, 3 ;  /* 0x40400000020d7421 */ /* 0x004fca0000000000 */
[----:B------:R0:W-:Y:S04]  /*0860*/  STG.E desc[UR4][R6.64], R13 ;  /* 0x0000000d06007986 */ /* 0x0001e8000c101904 */
[----:B------:R-:W2:Y:S01]  /*0870*/  LDG.E R2, desc[UR4][R10.64+0x4] ;  /* 0x000004040a027981 */ /* 0x000ea2000c1e1900 */
[----:B------:R-:W-:-:S04]  /*0880*/  IADD3 R14, PT, PT, R8, R0, RZ ;  /* 0x00000000080e7210 */ /* 0x000fc80007ffe0ff */
[----:B------:R-:W-:-:S05]  /*0890*/  IADD3 R9, P1, PT, R3, R14, RZ ;  /* 0x0000000e03097210 */ /* 0x000fca0007f3e0ff */
[----:B------:R-:W-:Y:S01]  /*08a0*/  IMAD.X R16, RZ, RZ, RZ, P1 ;  /* 0x000000ffff107224 */ /* 0x000fe200008e06ff */
[----:B------:R-:W-:-:S04]  /*08b0*/  LEA R8, P1, R9, R4, 0x2 ;  /* 0x0000000409087211 */ /* 0x000fc800078210ff */
[----:B------:R-:W-:Y:S01]  /*08c0*/  LEA.HI.X R9, R9, R5, R16, 0x2, P1 ;  /* 0x0000000509097211 */ /* 0x000fe200008f1410 */
[----:B--2---:R-:W-:-:S05]  /*08d0*/  FADD R15, R2, 3 ;  /* 0x40400000020f7421 */ /* 0x004fca0000000000 */
[----:B------:R2:W-:Y:S04]  /*08e0*/  STG.E desc[UR4][R10.64+0x4], R15 ;  /* 0x0000040f0a007986 */ /* 0x0005e8000c101904 */
[----:B------:R-:W3:Y:S01]  /*08f0*/  LDG.E R2, desc[UR4][R8.64+0x8] ;  /* 0x0000080408027981 */ /* 0x000ee2000c1e1900 */
[----:B------:R-:W-:-:S04]  /*0900*/  IADD3 R14, PT, PT, R14, R0, RZ ;  /* 0x000000000e0e7210 */ /* 0x000fc80007ffe0ff */
[----:B0-----:R-:W-:-:S04]  /*0910*/  IADD3 R7, P1, PT, R3, R14, RZ ;  /* 0x0000000e03077210 */ /* 0x001fc80007f3e0ff */
[----:B------:R-:W-:Y:S02]  /*0920*/  IADD3.X R16, PT, PT, RZ, RZ, RZ, P1, !PT ;  /* 0x000000ffff107210 */ /* 0x000fe40000ffe4ff */
[----:B------:R-:W-:-:S04]  /*0930*/  LEA R6, P1, R7, R4, 0x2 ;  /* 0x0000000407067211 */ /* 0x000fc800078210ff */
[----:B------:R-:W-:Y:S01]  /*0940*/  LEA.HI.X R7, R7, R5, R16, 0x2, P1 ;  /* 0x0000000507077211 */ /* 0x000fe200008f1410 */
[----:B---3--:R-:W-:-:S05]  /*0950*/  FADD R13, R2, 3 ;  /* 0x40400000020d7421 */ /* 0x008fca0000000000 */
[----:B------:R0:W-:Y:S04]  /*0960*/  STG.E desc[UR4][R8.64+0x8], R13 ;  /* 0x0000080d08007986 */ /* 0x0001e8000c101904 */
[----:B------:R-:W3:Y:S01]  /*0970*/  LDG.E R2, desc[UR4][R6.64+0xc] ;  /* 0x00000c0406027981 */ /* 0x000ee2000c1e1900 */
[----:B------:R-:W-:-:S05]  /*0980*/  IMAD.IADD R14, R14, 0x1, R0 ;  /* 0x000000010e0e7824 */ /* 0x000fca00078e0200 */
[----:B--2---:R-:W-:-:S04]  /*0990*/  IADD3 R11, P1, PT, R3, R14, RZ ;  /* 0x0000000e030b7210 */ /* 0x004fc80007f3e0ff */
[----:B------:R-:W-:Y:S02]  /*09a0*/  IADD3.X R16, PT, PT, RZ, RZ, RZ, P1, !PT ;  /* 0x000000ffff107210 */ /* 0x000fe40000ffe4ff */
[----:B------:R-:W-:-:S04]  /*09b0*/  LEA R10, P1, R11, R4, 0x2 ;  /* 0x000000040b0a7211 */ /* 0x000fc800078210ff */
[----:B------:R-:W-:Y:S01]  /*09c0*/  LEA.HI.X R11, R11, R5, R16, 0x2, P1 ;  /* 0x000000050b0b7211 */ /* 0x000fe200008f1410 */
[----:B---3--:R-:W-:-:S05]  /*09d0*/  FADD R15, R2, 3 ;  /* 0x40400000020f7421 */ /* 0x008fca0000000000 */
[----:B------:R2:W-:Y:S04]  /*09e0*/  STG.E desc[UR4][R6.64+0xc], R15 ;  /* 0x00000c0f06007986 */ /* 0x0005e8000c101904 */
[----:B------:R-:W3:Y:S01]  /*09f0*/  LDG.E R2, desc[UR4][R10.64+0x10] ;  /* 0x000010040a027981 */ /* 0x000ee2000c1e1900 */
[----:B------:R-:W-:-:S04]  /*0a00*/  IADD3 R14, PT, PT, R14, R0, RZ ;  /* 0x000000000e0e7210 */ /* 0x000fc80007ffe0ff */
[----:B0-----:R-:W-:-:S05]  /*0a10*/  IADD3 R9, P1, PT, R3, R14, RZ ;  /* 0x0000000e03097210 */ /* 0x001fca0007f3e0ff */
[----:B------:R-:W-:Y:S01]  /*0a20*/  IMAD.X R16, RZ, RZ, RZ, P1 ;  /* 0x000000ffff107224 */ /* 0x000fe200008e06ff */
[----:B------:R-:W-:-:S04]  /*0a30*/  LEA R8, P1, R9, R4, 0x2 ;  /* 0x0000000409087211 */ /* 0x000fc800078210ff */
[----:B------:R-:W-:Y:S01]  /*0a40*/  LEA.HI.X R9, R9, R5, R16, 0x2, P1 ;  /* 0x0000000509097211 */ /* 0x000fe200008f1410 */
[----:B---3--:R-:W-:-:S05]  /*0a50*/  FADD R13, R2, 3 ;  /* 0x40400000020d7421 */ /* 0x008fca0000000000 */
[----:B------:R0:W-:Y:S04]  /*0a60*/  STG.E desc[UR4][R10.64+0x10], R13 ;  /* 0x0000100d0a007986 */ /* 0x0001e8000c101904 */
[----:B------:R-:W3:Y:S01]  /*0a70*/  LDG.E R2, desc[UR4][R8.64+0x14] ;  /* 0x0000140408027981 */ /* 0x000ee2000c1e1900 */
[----:B------:R-:W-:-:S04]  /*0a80*/  IADD3 R14, PT, PT, R14, R0, RZ ;  /* 0x000000000e0e7210 */ /* 0x000fc80007ffe0ff */
[----:B--2---:R-:W-:-:S04]  /*0a90*/  IADD3 R7, P1, PT, R3, R14, RZ ;  /* 0x0000000e03077210 */ /* 0x004fc80007f3e0ff */
[----:B------:R-:W-:Y:S02]  /*0aa0*/  IADD3.X R16, PT, PT, RZ, RZ, RZ, P1, !PT ;  /* 0x000000ffff107210 */ /* 0x000fe40000ffe4ff */
[----:B------:R-:W-:-:S04]  /*0ab0*/  LEA R6, P1, R7, R4, 0x2 ;  /* 0x0000000407067211 */ /* 0x000fc800078210ff */
[----:B------:R-:W-:Y:S01]  /*0ac0*/  LEA.HI.X R7, R7, R5, R16, 0x2, P1 ;  /* 0x0000000507077211 */ /* 0x000fe200008f1410 */
[----:B---3--:R-:W-:-:S05]  /*0ad0*/  FADD R15, R2, 3 ;  /* 0x40400000020f7421 */ /* 0x008fca0000000000 */
[----:B------:R2:W-:Y:S04]  /*0ae0*/  STG.E desc[UR4][R8.64+0x14], R15 ;  /* 0x0000140f08007986 */ /* 0x0005e8000c101904 */
[----:B------:R-:W3:Y:S01]  /*0af0*/  LDG.E R2, desc[UR4][R6.64+0x18] ;  /* 0x0000180406027981 */ /* 0x000ee2000c1e1900 */
[----:B------:R-:W-:-:S05]  /*0b00*/  IMAD.IADD R14, R14, 0x1, R0 ;  /* 0x000000010e0e7824 */ /* 0x000fca00078e0200 */
[----:B------:R-:W-:-:S04]  /*0b10*/  IADD3 R14, P1, PT, R3, R14, RZ ;  /* 0x0000000e030e7210 */ /* 0x000fc80007f3e0ff */
[----:B0-----:R-:W-:Y:S02]  /*0b20*/  IADD3.X R10, PT, PT, RZ, RZ, RZ, P1, !PT ;  /* 0x000000ffff0a7210 */ /* 0x001fe40000ffe4ff */
[----:B------:R-:W-:-:S04]  /*0b30*/  LEA R4, P1, R14, R4, 0x2 ;  /* 0x000000040e047211 */ /* 0x000fc800078210ff */
[----:B------:R-:W-:Y:S01]  /*0b40*/  LEA.HI.X R5, R14, R5, R10, 0x2, P1 ;  /* 0x000000050e057211 */ /* 0x000fe200008f140a */
[----:B---3--:R-:W-:-:S05]  /*0b50*/  FADD R11, R2, 3 ;  /* 0x40400000020b7421 */ /* 0x008fca0000000000 */
[----:B------:R2:W-:Y:S04]  /*0b60*/  STG.E desc[UR4][R6.64+0x18], R11 ;  /* 0x0000180b06007986 */ /* 0x0005e8000c101904 */
[----:B------:R-:W3:Y:S01]  /*0b70*/  LDG.E R2, desc[UR4][R4.64+0x1c] ;  /* 0x00001c0404027981 */ /* 0x000ee2000c1e1900 */
[----:B------:R-:W-:Y:S01]  /*0b80*/  IADD3 R3, PT, PT, R3, 0x8, RZ ;  /* 0x0000000803037810 */ /* 0x000fe20007ffe0ff */
[----:B---3--:R-:W-:-:S05]  /*0b90*/  FADD R13, R2, 3 ;  /* 0x40400000020d7421 */ /* 0x008fca0000000000 */
[----:B------:R2:W-:Y:S02]  /*0ba0*/  STG.E desc[UR4][R4.64+0x1c], R13 ;  /* 0x00001c0d04007986 */ /* 0x0005e4000c101904 */
.L_x_8:
        /* <DEDUP_REMOVED lines=9> */
[----:B------:R-:W2:Y:S01]  /*0c40*/  LDG.E R7, desc[UR4][R10.64] ;  /* 0x000000040a077981 */ /* 0x000ea2000c1e1900 */
[----:B------:R-:W-:-:S05]  /*0c50*/  IMAD R8, R3, R0, R0 ;  /* 0x0000000003087224 */ /* 0x000fca00078e0200 */
[----:B------:R-:W-:-:S04]  /*0c60*/  IADD3 R9, P1, PT, R3, R8, RZ ;  /* 0x0000000803097210 */ /* 0x000fc80007f3e0ff */
[----:B------:R-:W-:Y:S02]  /*0c70*/  IADD3.X R12, PT, PT, RZ, RZ, RZ, P1, !PT ;  /* 0x000000ffff0c7210 */ /* 0x000fe40000ffe4ff */
[----:B0-----:R-:W-:Y:S01]  /*0c80*/  LEA R6, P1, R9, R4, 0x2 ;  /* 0x0000000409067211 */ /* 0x001fe200078210ff */
[----:B--2---:R-:W-:-:S03]  /*0c90*/  FADD R13, R7, 3 ;  /* 0x40400000070d7421 */ /* 0x004fc60000000000 */
[----:B------:R-:W-:Y:S02]  /*0ca0*/  LEA.HI.X R7, R9, R5, R12, 0x2, P1 ;  /* 0x0000000509077211 */ /* 0x000fe400008f140c */
[----:B------:R0:W-:Y:S04]  /*0cb0*/  STG.E desc[UR4][R10.64], R13 ;  /* 0x0000000d0a007986 */ /* 0x0001e8000c101904 */
[----:B------:R-:W2:Y:S01]  /*0cc0*/  LDG.E R12, desc[UR4][R6.64+0x4] ;  /* 0x00000404060c7981 */ /* 0x000ea2000c1e1900 */
[----:B------:R-:W-:-:S05]  /*0cd0*/  IMAD.IADD R14, R8, 0x1, R0 ;  /* 0x00000001080e7824 */ /* 0x000fca00078e0200 */
[----:B------:R-:W-:-:S04]  /*0ce0*/  IADD3 R9, P1, PT, R3, R14, RZ ;  /* 0x0000000e03097210 */ /* 0x000fc80007f3e0ff */
[----:B------:R-:W-:Y:S02]  /*0cf0*/  IADD3.X R16, PT, PT, RZ, RZ, RZ, P1, !PT ;  /* 0x000000ffff107210 */ /* 0x000fe40000ffe4ff */
[----:B------:R-:W-:-:S04]  /*0d00*/  LEA R8, P1, R9, R4, 0x2 ;  /* 0x0000000409087211 */ /* 0x000fc800078210ff */
[----:B------:R-:W-:Y:S01]  /*0d10*/  LEA.HI.X R9, R9, R5, R16, 0x2, P1 ;  /* 0x0000000509097211 */ /* 0x000fe200008f1410 */
[----:B--2---:R-:W-:-:S05]  /*0d20*/  FADD R15, R12, 3 ;  /* 0x404000000c0f7421 */ /* 0x004fca0000000000 */
[----:B------:R3:W-:Y:S04]  /*0d30*/  STG.E desc[UR4][R6.64+0x4], R15 ;  /* 0x0000040f06007986 */ /* 0x0007e8000c101904 */
[----:B------:R-:W2:Y:S01]  /*0d40*/  LDG.E R12, desc[UR4][R8.64+0x8] ;  /* 0x00000804080c7981 */ /* 0x000ea2000c1e1900 */
[----:B------:R-:W-:-:S04]  /*0d50*/  IADD3 R14, PT, PT, R14, R0, RZ ;  /* 0x000000000e0e7210 */ /* 0x000fc80007ffe0ff */
[----:B------:R-:W-:-:S04]  /*0d60*/  IADD3 R14, P1, PT, R3, R14, RZ ;  /* 0x0000000e030e7210 */ /* 0x000fc80007f3e0ff */
[----:B0-----:R-:W-:Y:S02]  /*0d70*/  IADD3.X R10, PT, PT, RZ, RZ, RZ, P1, !PT ;  /* 0x000000ffff0a7210 */ /* 0x001fe40000ffe4ff */
[----:B------:R-:W-:-:S04]  /*0d80*/  LEA R4, P1, R14, R4, 0x2 ;  /* 0x000000040e047211 */ /* 0x000fc800078210ff */
[----:B------:R-:W-:Y:S01]  /*0d90*/  LEA.HI.X R5, R14, R5, R10, 0x2, P1 ;  /* 0x000000050e057211 */ /* 0x000fe200008f140a */
[----:B--2---:R-:W-:-:S05]  /*0da0*/  FADD R11, R12, 3 ;  /* 0x404000000c0b7421 */ /* 0x004fca0000000000 */
[----:B------:R3:W-:Y:S04]  /*0db0*/  STG.E desc[UR4][R8.64+0x8], R11 ;  /* 0x0000080b08007986 */ /* 0x0007e8000c101904 */
[----:B------:R-:W2:Y:S01]  /*0dc0*/  LDG.E R10, desc[UR4][R4.64+0xc] ;  /* 0x00000c04040a7981 */ /* 0x000ea2000c1e1900 */
[----:B------:R-:W-:Y:S02]  /*0dd0*/  VIADD R3, R3, 0x4 ;  /* 0x0000000403037836 */ /* 0x000fe40000000000 */
[----:B--2---:R-:W-:-:S05]  /*0de0*/  FADD R13, R10, 3 ;  /* 0x404000000a0d7421 */ /* 0x004fca0000000000 */
[----:B------:R3:W-:Y:S02]  /*0df0*/  STG.E desc[UR4][R4.64+0xc], R13 ;  /* 0x00000c0d04007986 */ /* 0x0007e4000c101904 */
.L_x_9:
[----:B------:R-:W-:Y:S05]  /*0e00*/  @!P0 EXIT ;  /* 0x000000000000894d */ /* 0x000fea0003800000 */
[----:B--23--:R-:W0:Y:S01]  /*0e10*/  LDC.64 R4, c[0x0][0x380] ;  /* 0x0000e000ff047b82 */ /* 0x00ce220000000a00 */
[----:B------:R-:W-:Y:S01]  /*0e20*/  IMAD R7, R3, R0, R3 ;  /* 0x0000000003077224 */ /* 0x000fe200078e0203 */
[----:B------:R-:W-:-:S07]  /*0e30*/  IADD3 R6, PT, PT, -R2, RZ, RZ ;  /* 0x000000ff02067210 */ /* 0x000fce0007ffe1ff */
.L_x_10:
[----:B0-2---:R-:W-:-:S05]  /*0e40*/  IMAD.WIDE.U32 R2, R7, 0x4, R4 ;  /* 0x0000000407027825 */ /* 0x005fca00078e0004 */
[----:B------:R-:W2:Y:S01]  /*0e50*/  LDG.E R8, desc[UR4][R2.64] ;  /* 0x0000000402087981 */ /* 0x000ea2000c1e1900 */
[----:B------:R-:W-:Y:S02]  /*0e60*/  IADD3 R6, PT, PT, R6, 0x1, RZ ;  /* 0x0000000106067810 */ /* 0x000fe40007ffe0ff */
[----:B------:R-:W-:Y:S02]  /*0e70*/  IADD3.X R7, PT, PT, R7, R0, RZ, PT, !PT ;  /* 0x0000000007077210 */ /* 0x000fe40003ffe4ff */
[----:B------:R-:W-:Y:S01]  /*0e80*/  ISETP.NE.AND P0, PT, R6, RZ, PT ;  /* 0x000000ff0600720c */ /* 0x000fe20003f05270 */
[----:B--2---:R-:W-:-:S05]  /*0e90*/  FADD R9, R8, 3 ;  /* 0x4040000008097421 */ /* 0x004fca0000000000 */
[----:B------:R2:W-:Y:S07]  /*0ea0*/  STG.E desc[UR4][R2.64], R9 ;  /* 0x0000000902007986 */ /* 0x0005ee000c101904 */
[----:B------:R-:W-:Y:S05]  /*0eb0*/  @P0 BRA `(.L_x_10) ;  /* 0xfffffffc00e00947 */ /* 0x000fea000383ffff */
[----:B------:R-:W-:Y:S05]  /*0ec0*/  EXIT ;  /* 0x000000000000794d */ /* 0x000fea0003800000 */
.L_x_11:
        /* <DEDUP_REMOVED lines=11> */
.L_x_63:


//--------------------- .text._Z18kern64NormSubFromIPdi --------------------------
	.section	.text._Z18kern64NormSubFromIPdi,"ax",@progbits
	.align	128
.text._Z18kern64NormSubFromIPdi:
        .type           _Z18kern64NormSubFromIPdi,@function
        .size           _Z18kern64NormSubFromIPdi,(.L_x_64 - _Z18kern64NormSubFromIPdi)
        .other          _Z18kern64NormSubFromIPdi,@"STO_CUDA_ENTRY STV_DEFAULT"
_Z18kern64NormSubFromIPdi:
[----:B------:R-:W-:Y:S08]  /*0000*/  LDC R1, c[0x0][0x37c] ;  /* 0x0000df00ff017b82 */ /* 0x000ff00000000800 */
[----:B------:R-:W0:Y:S01]  /*0010*/  LDC R4, c[0x0][0x388] ;  /* 0x0000e200ff047b82 */ /* 0x000e220000000800 */
[----:B------:R-:W1:Y:S01]  /*0020*/  LDCU.64 UR8, c[0x0][0x358] ;  /* 0x00006b00ff0877ac */ /* 0x000e620008000a00 */
[----:B------:R-:W-:-:S02]  /*0030*/  CS2R R20, SRZ ;  /* 0x0000000000147805 */ /* 0x000fc4000001ff00 */
[----:B0-----:R-:W-:-:S13]  /*0040*/  ISETP.GE.AND P0, PT, R4, 0x1, PT ;  /* 0x000000010400780c */ /* 0x001fda0003f06270 */
[----:B-1----:R-:W-:Y:S05]  /*0050*/  @!P0 BRA `(.L_x_12) ;  /* 0x0000001000448947 */ /* 0x002fea0003800000 */
[----:B------:R-:W0:Y:S01]  /*0060*/  LDCU.64 UR6, c[0x0][0x380] ;  /* 0x00007000ff0677ac */ /* 0x000e220008000a00 */
[C---:B------:R-:W-:Y:S02]  /*0070*/  LOP3.LUT R0, R4.reuse, 0xf, RZ, 0xc0, !PT ;  /* 0x0000000f04007812 */ /* 0x040fe400078ec0ff */
[----:B------:R-:W-:Y:S02]  /*0080*/  CS2R R20, SRZ ;  /* 0x0000000000147805 */ /* 0x000fe4000001ff00 */
[----:B------:R-:W-:Y:S01]  /*0090*/  LOP3.LUT R2, R4, 0x7, RZ, 0xc0, !PT ;  /* 0x0000000704027812 */ /* 0x000fe200078ec0ff */
[----:B------:R-:W-:-:S04]  /*00a0*/  VIADD R3, R0, 0xffffffff ;  /* 0xffffffff00037836 */ /* 0x000fc80000000000 */
[----:B------:R-:W-:Y:S01]  /*00b0*/  VIADD R5, R2, 0xffffffff ;  /* 0xffffffff02057836 */ /* 0x000fe20000000000 */
[----:B------:R-:W-:-:S04]  /*00c0*/  ISETP.GE.U32.AND P1, PT, R3, 0x7, PT ;  /* 0x000000070300780c */ /* 0x000fc80003f26070 */
[----:B------:R-:W-:Y:S01]  /*00d0*/  ISETP.GE.U32.AND P0, PT, R5, 0x3, PT ;  /* 0x000000030500780c */ /* 0x000fe20003f06070 */
[----:B------:R-:W-:Y:S01]  /*00e0*/  IMAD.MOV.U32 R5, RZ, RZ, RZ ;  /* 0x000000ffff057224 */ /* 0x000fe200078e00ff */
[C---:B------:R-:W-:Y:S02]  /*00f0*/  LOP3.LUT R3, R4.reuse, 0x7ffffff0, RZ, 0xc0, !PT ;  /* 0x7ffffff004037812 */ /* 0x040fe400078ec0ff */
[----:B------:R-:W-:Y:S01]  /*0100*/  LOP3.LUT R4, R4, 0x3, RZ, 0xc0, !PT ;  /* 0x0000000304047812 */ /* 0x000fe200078ec0ff */
[----:B0-----:R-:W-:-:S04]  /*0110*/  UIADD3 UR5, UP0, UPT, UR6, 0x40, URZ ;  /* 0x0000004006057890 */ /* 0x001fc8000ff1e0ff */
[----:B------:R-:W-:-:S12]  /*0120*/  UIADD3.X UR6, UPT, UPT, URZ, UR7, URZ, UP0, !UPT ;  /* 0x00000007ff067290 */ /* 0x000fd800087fe4ff */
.L_x_18:
[----:B------:R-:W0:Y:S01]  /*0130*/  LDCU UR10, c[0x0][0x388] ;  /* 0x00007100ff0a77ac */ /* 0x000e220008000800 */
[----:B------:R-:W-:Y:S01]  /*0140*/  IMAD.MOV.U32 R27, RZ, RZ, RZ ;  /* 0x000000ffff1b7224 */ /* 0x000fe200078e00ff */
[----:B0-----:R-:W-:Y:S02]  /*0150*/  UISETP.GE.U32.AND UP0, UPT, UR10, 0x10, UPT ;  /* 0x000000100a00788c */ /* 0x001fe4000bf06070 */
[----:B------:R-:W-:-:S07]  /*0160*/  IMAD R26, R5, UR10, RZ ;  /* 0x0000000a051a7c24 */ /* 0x000fce000f8e02ff */
[----:B------:R-:W-:Y:S05]  /*0170*/  BRA.U !UP0, `(.L_x_13) ;  /* 0x0000000508c87547 */ /* 0x000fea000b800000 */
[----:B------:R-:W-:Y:S01]  /*0180*/  IMAD.U32 R6, RZ, RZ, UR5 ;  /* 0x00000005ff067e24 */ /* 0x000fe2000f8e00ff */
[----:B------:R-:W-:Y:S01]  /*0190*/  UMOV UR4, URZ ;  /* 0x000000ff00047c82 */ /* 0x000fe20008000000 */
[----:B------:R-:W-:Y:S02]  /*01a0*/  IMAD.U32 R7, RZ, RZ, UR6 ;  /* 0x00000006ff077e24 */ /* 0x000fe4000f8e00ff */
[----:B------:R-:W-:Y:S02]  /*01b0*/  IMAD.MOV R27, RZ, RZ, -R5 ;  /* 0x000000ffff1b7224 */ /* 0x000fe400078e0a05 */
[----:B------:R-:W-:-:S07]  /*01c0*/  IMAD.WIDE.U32 R6, R26, 0x8, R6 ;  /* 0x000000081a067825 */ /* 0x000fce00078e0006 */
.L_x_14:
[----:B------:R-:W2:Y:S04]  /*01d0*/  LDG.E.64 R8, desc[UR8][R6.64+-0x40] ;  /* 0xffffc00806087981 */ /* 0x000ea8000c1e1b00 */
[----:B------:R-:W3:Y:S04]  /*01e0*/  LDG.E.64 R16, desc[UR8][R6.64+-0x38] ;  /* 0xffffc80806107981 */ /* 0x000ee8000c1e1b00 */
[----:B------:R-:W4:Y:S04]  /*01f0*/  LDG.E.64 R18, desc[UR8][R6.64+-0x30] ;  /* 0xffffd00806127981 */ /* 0x000f28000c1e1b00 */
[----:B------:R-:W5:Y:S04]  /*0200*/  LDG.E.64 R22, desc[UR8][R6.64+-0x28] ;  /* 0xffffd80806167981 */ /* 0x000f68000c1e1b00 */
[----:B------:R-:W5:Y:S01]  /*0210*/  LDG.E.64 R10, desc[UR8][R6.64+-0x20] ;  /* 0xffffe008060a7981 */ /* 0x000f62000c1e1b00 */
[----:B------:R-:W-:Y:S01]  /*0220*/  ISETP.NE.AND P2, PT, R27, RZ, PT ;  /* 0x000000ff1b00720c */ /* 0x000fe20003f45270 */
[----:B------:R-:W-:-:S02]  /*0230*/  UIADD3 UR7, UPT, UPT, UR4, 0x1, URZ ;  /* 0x0000000104077890 */ /* 0x000fc4000fffe0ff */
[----:B------:R-:W5:Y:S01]  /*0240*/  LDG.E.64 R12, desc[UR8][R6.64+-0x18] ;  /* 0xffffe808060c7981 */ /* 0x000f62000c1e1b00 */
[----:B------:R-:W-:Y:S01]  /*0250*/  FSEL R25, RZ, 1.875, P2 ;  /* 0x3ff00000ff197808 */ /* 0x000fe20001000000 */
[----:B------:R-:W-:Y:S02]  /*0260*/  IMAD.MOV.U32 R24, RZ, RZ, RZ ;  /* 0x000000ffff187224 */ /* 0x000fe400078e00ff */
[----:B------:R-:W-:Y:S01]  /*0270*/  ISETP.NE.AND P2, PT, R5, UR7, PT ;  /* 0x0000000705007c0c */ /* 0x000fe2000bf45270 */
[----:B------:R-:W5:Y:S01]  /*0280*/  LDG.E.64 R14, desc[UR8][R6.64+-0x10] ;  /* 0xfffff008060e7981 */ /* 0x000f62000c1e1b00 */
[----:B------:R-:W-:Y:S02]  /*0290*/  UIADD3 UR7, UPT, UPT, UR4, 0x2, URZ ;  /* 0x0000000204077890 */ /* 0x000fe4000fffe0ff */
[----:B--2---:R-:W-:Y:S01]  /*02a0*/  DADD R24, -R8, R24 ;  /* 0x0000000008187229 */ /* 0x004fe20000000118 */
[----:B------:R-:W-:Y:S01]  /*02b0*/  FSEL R9, RZ, 1.875, P2 ;  /* 0x3ff00000ff097808 */ /* 0x000fe20001000000 */
[----:B------:R-:W-:-:S06]  /*02c0*/  IMAD.MOV.U32 R8, RZ, RZ, RZ ;  /* 0x000000ffff087224 */ /* 0x000fcc00078e00ff */
[----:B---3--:R-:W-:Y:S01]  /*02d0*/  DADD R8, -R16, R8 ;  /* 0x0000000010087229 */ /* 0x008fe20000000108 */
[----:B------:R-:W2:Y:S01]  /*02e0*/  LDG.E.64 R16, desc[UR8][R6.64+-0x8] ;  /* 0xfffff80806107981 */ /* 0x000ea2000c1e1b00 */
[----:B------:R-:W-:Y:S01]  /*02f0*/  DFMA R24, R24, R24, R20 ;  /* 0x000000181818722b */ /* 0x000fe20000000014 */
[C---:B------:R-:W-:Y:S01]  /*0300*/  ISETP.NE.AND P2, PT, R5.reuse, UR7, PT ;  /* 0x0000000705007c0c */ /* 0x040fe2000bf45270 */
[----:B------:R-:W-:Y:S01]  /*0310*/  UIADD3 UR7, UPT, UPT, UR4, 0x3, URZ ;  /* 0x0000000304077890 */ /* 0x000fe2000fffe0ff */
[----:B------:R-:W3:Y:S05]  /*0320*/  LDG.E.64 R20, desc[UR8][R6.64] ;  /* 0x0000000806147981 */ /* 0x000eea000c1e1b00 */
[----:B------:R-:W-:Y:S01]  /*0330*/  DFMA R24, R8, R8, R24 ;  /* 0x000000080818722b */ /* 0x000fe20000000018 */
[----:B------:R-:W-:Y:S01]  /*0340*/  FSEL R9, RZ, 1.875, P2 ;  /* 0x3ff00000ff097808 */ /* 0x000fe20001000000 */
[----:B------:R-:W-:Y:S01]  /*0350*/  IMAD.MOV.U32 R8, RZ, RZ, RZ ;  /* 0x000000ffff087224 */ /* 0x000fe200078e00ff */
[----:B------:R-:W-:-:S05]  /*0360*/  ISETP.NE.AND P2, PT, R5, UR7, PT ;  /* 0x0000000705007c0c */ /* 0x000fca000bf45270 */
[----:B----4-:R-:W-:Y:S01]  /*0370*/  DADD R18, -R18, R8 ;  /* 0x0000000012127229 */ /* 0x010fe20000000108 */
[----:B------:R-:W-:-:S06]  /*0380*/  FSEL R9, RZ, 1.875, P2 ;  /* 0x3ff00000ff097808 */ /* 0x000fcc0001000000 */
[----:B-----5:R-:W-:Y:S01]  /*0390*/  DADD R22, -R22, R8 ;  /* 0x0000000016167229 */ /* 0x020fe20000000108 */
[----:B------:R-:W4:Y:S01]  /*03a0*/  LDG.E.64 R8, desc[UR8][R6.64+0x8] ;  /* 0x0000080806087981 */ /* 0x000f22000c1e1b00 */
[----:B------:R-:W-:Y:S01]  /*03b0*/  UIADD3 UR7, UPT, UPT, UR4, 0x4, URZ ;  /* 0x0000000404077890 */ /* 0x000fe2000fffe0ff */
[----:B------:R-:W-:Y:S02]  /*03c0*/  DFMA R18, R18, R18, R24 ;  /* 0x000000121212722b */ /* 0x000fe40000000018 */
[----:B------:R-:W5:Y:S03]  /*03d0*/  LDG.E.64 R24, desc[UR8][R6.64+0x30] ;  /* 0x0000300806187981 */ /* 0x000f66000c1e1b00 */
[----:B------:R-:W-:Y:S01]  /*03e0*/  ISETP.NE.AND P2, PT, R5, UR7, PT ;  /* 0x0000000705007c0c */ /* 0x000fe2000bf45270 */
[----:B------:R-:W-:Y:S02]  /*03f0*/  UIADD3 UR7, UPT, UPT, UR4, 0x5, URZ ;  /* 0x0000000504077890 */ /* 0x000fe4000fffe0ff */
[----:B------:R-:W-:Y:S01]  /*0400*/  DFMA R22, R22, R22, R18 ;  /* 0x000000161616722b */ /* 0x000fe20000000012 */
[----:B------:R-:W-:Y:S01]  /*0410*/  FSEL R19, RZ, 1.875, P2 ;  /* 0x3ff00000ff137808 */ /* 0x000fe20001000000 */
[----:B------:R-:W-:-:S02]  /*0420*/  IMAD.MOV.U32 R18, RZ, RZ, RZ ;  /* 0x000000ffff127224 */ /* 0x000fc400078e00ff */
[----:B------:R-:W-:Y:S01]  /*0430*/  ISETP.NE.AND P2, PT, R5, UR7, PT ;  /* 0x0000000705007c0c */ /* 0x000fe2000bf45270 */
[----:B------:R-:W-:-:S03]  /*0440*/  UIADD3 UR7, UPT, UPT, UR4, 0x6, URZ ;  /* 0x0000000604077890 */ /* 0x000fc6000fffe0ff */
[----:B------:R-:W-:Y:S01]  /*0450*/  DADD R10, -R10, R18 ;  /* 0x000000000a0a7229 */ /* 0x000fe20000000112 */
[----:B------:R-:W-:Y:S02]  /*0460*/  FSEL R19, RZ, 1.875, P2 ;  /* 0x3ff00000ff137808 */ /* 0x000fe40001000000 */
[----:B------:R-:W-:Y:S01]  /*0470*/  ISETP.NE.AND P2, PT, R5, UR7, PT ;  /* 0x0000000705007c0c */ /* 0x000fe2000bf45270 */
[----:B------:R-:W-:-:S03]  /*0480*/  UIADD3 UR7, UPT, UPT, UR4, 0x7, URZ ;  /* 0x0000000704077890 */ /* 0x000fc6000fffe0ff */
[----:B------:R-:W-:Y:S02]  /*0490*/  DADD R12, -R12, R18 ;  /* 0x000000000c0c7229 */ /* 0x000fe40000000112 */
[----:B------:R-:W-:Y:S01]  /*04a0*/  DFMA R22, R10, R10, R22 ;  /* 0x0000000a0a16722b */ /* 0x000fe20000000016 */
[----:B------:R-:W-:Y:S01]  /*04b0*/  FSEL R19, RZ, 1.875, P2 ;  /* 0x3ff00000ff137808 */ /* 0x000fe20001000000 */
[----:B------:R-:W5:Y:S01]  /*04c0*/  LDG.E.64 R10, desc[UR8][R6.64+0x10] ;  /* 0x00001008060a7981 */ /* 0x000f62000c1e1b00 */
[----:B------:R-:W-:-:S04]  /*04d0*/  ISETP.NE.AND P2, PT, R5, UR7, PT ;  /* 0x0000000705007c0c */ /* 0x000fc8000bf45270 */
[----:B------:R-:W-:Y:S02]  /*04e0*/  DADD R14, -R14, R18 ;  /* 0x000000000e0e7229 */ /* 0x000fe40000000112 */
[----:B------:R-:W-:Y:S01]  /*04f0*/  DFMA R22, R12, R12, R22 ;  /* 0x0000000c0c16722b */ /* 0x000fe20000000016 */
[----:B------:R-:W-:Y:S01]  /*0500*/  FSEL R19, RZ, 1.875, P2 ;  /* 0x3ff00000ff137808 */ /* 0x000fe20001000000 */
[----:B------:R-:W5:Y:S01]  /*0510*/  LDG.E.64 R12, desc[UR8][R6.64+0x18] ;  /* 0x00001808060c7981 */ /* 0x000f62000c1e1b00 */
[----:B------:R-:W-:-:S05]  /*0520*/  UIADD3 UR7, UPT, UPT, UR4, 0x8, URZ ;  /* 0x0000000804077890 */ /* 0x000fca000fffe0ff */
[----:B------:R-:W-:Y:S01]  /*0530*/  DFMA R22, R14, R14, R22 ;  /* 0x0000000e0e16722b */ /* 0x000fe20000000016 */
[----:B------:R-:W5:Y:S01]  /*0540*/  LDG.E.64 R14, desc[UR8][R6.64+0x20] ;  /* 0x00002008060e7981 */ /* 0x000f62000c1e1b00 */
[C---:B------:R-:W-:Y:S01]  /*0550*/  ISETP.NE.AND P2, PT, R5.reuse, UR7, PT ;  /* 0x0000000705007c0c */ /* 0x040fe2000bf45270 */
[----:B------:R-:W-:Y:S01]  /*0560*/  UIADD3 UR7, UPT, UPT, UR4, 0x9, URZ ;  /* 0x0000000904077890 */ /* 0x000fe2000fffe0ff */
[----:B--2---:R-:W-:Y:S01]  /*0570*/  DADD R16, -R16, R18 ;  /* 0x0000000010107229 */ /* 0x004fe20000000112 */
[----:B------:R-:W2:Y:S07]  /*0580*/  LDG.E.64 R18, desc[UR8][R6.64+0x28] ;  /* 0x0000280806127981 */ /* 0x000eae000c1e1b00 */
[----:B------:R-:W-:Y:S01]  /*0590*/  DFMA R16, R16, R16, R22 ;  /* 0x000000101010722b */ /* 0x000fe20000000016 */
[----:B------:R-:W-:Y:S01]  /*05a0*/  FSEL R23, RZ, 1.875, P2 ;  /* 0x3ff00000ff177808 */ /* 0x000fe20001000000 */
[----:B------:R-:W-:Y:S01]  /*05b0*/  IMAD.MOV.U32 R22, RZ, RZ, RZ ;  /* 0x000000ffff167224 */ /* 0x000fe200078e00ff */
[----:B------:R-:W-:-:S05]  /*05c0*/  ISETP.NE.AND P2, PT, R5, UR7, PT ;  /* 0x0000000705007c0c */ /* 0x000fca000bf45270 */
[----:B---3--:R-:W-:Y:S01]  /*05d0*/  DADD R20, -R20, R22 ;  /* 0x0000000014147229 */ /* 0x008fe20000000116 */
[----:B------:R-:W-:-:S07]  /*05e0*/  FSEL R23, RZ, 1.875, P2 ;  /* 0x3ff00000ff177808 */ /* 0x000fce0001000000 */
[----:B------:R-:W-:Y:S02]  /*05f0*/  DFMA R16, R20, R20, R16 ;  /* 0x000000141410722b */ /* 0x000fe40000000010 */
[----:B----4-:R-:W-:Y:S01]  /*0600*/  DADD R20, -R8, R22 ;  /* 0x0000000008147229 */ /* 0x010fe20000000116 */
[----:B------:R0:W3:Y:S01]  /*0610*/  LDG.E.64 R8, desc[UR8][R6.64+0x38] ;  /* 0x0000380806087981 */ /* 0x0000e2000c1e1b00 */
[----:B------:R-:W-:-:S06]  /*0620*/  UIADD3 UR7, UPT, UPT, UR4, 0xa, URZ ;  /* 0x0000000a04077890 */ /* 0x000fcc000fffe0ff */
[C---:B------:R-:W-:Y:S01]  /*0630*/  ISETP.NE.AND P2, PT, R5.reuse, UR7, PT ;  /* 0x0000000705007c0c */ /* 0x040fe2000bf45270 */
[----:B------:R-:W-:Y:S01]  /*0640*/  UIADD3 UR7, UPT, UPT, UR4, 0xb, URZ ;  /* 0x0000000b04077890 */ /* 0x000fe2000fffe0ff */
[----:B------:R-:W-:Y:S02]  /*0650*/  DFMA R20, R20, R20, R16 ;  /* 0x000000141414722b */ /* 0x000fe40000000010 */
[----:B------:R-:W-:Y:S01]  /*0660*/  FSEL R17, RZ, 1.875, P2 ;  /* 0x3ff00000ff117808 */ /* 0x000fe20001000000 */
[----:B------:R-:W-:Y:S02]  /*0670*/  IMAD.MOV.U32 R16, RZ, RZ, RZ ;  /* 0x000000ffff107224 */ /* 0x000fe400078e00ff */
[----:B------:R-:W-:Y:S01]  /*0680*/  ISETP.NE.AND P2, PT, R5, UR7, PT ;  /* 0x0000000705007c0c */ /* 0x000fe2000bf45270 */
[----:B------:R-:W-:-:S03]  /*0690*/  UIADD3 UR7, UPT, UPT, UR4, 0xc, URZ ;  /* 0x0000000c04077890 */ /* 0x000fc6000fffe0ff */
[----:B-----5:R-:W-:Y:S01]  /*06a0*/  DADD R16, -R10, R16 ;  /* 0x000000000a107229 */ /* 0x020fe20000000110 */
[----:B------:R-:W-:Y:S01]  /*06b0*/  FSEL R11, RZ, 1.875, P2 ;  /* 0x3ff00000ff0b7808 */ /* 0x000fe20001000000 */
[----:B------:R-:W-:Y:S01]  /*06c0*/  IMAD.MOV.U32 R10, RZ, RZ, RZ ;  /* 0x000000ffff0a7224 */ /* 0x000fe200078e00ff */
[----:B------:R-:W-:Y:S01]  /*06d0*/  ISETP.NE.AND P2, PT, R5, UR7, PT ;  /* 0x0000000705007c0c */ /* 0x000fe2000bf45270 */
[----:B------:R-:W-:-:S04]  /*06e0*/  UIADD3 UR7, UPT, UPT, UR4, 0xd, URZ ;  /* 0x0000000d04077890 */ /* 0x000fc8000fffe0ff */
[----:B------:R-:W-:Y:S02]  /*06f0*/  DFMA R20, R16, R16, R20 ;  /* 0x000000101014722b */ /* 0x000fe40000000014 */
[----:B------:R-:W-:Y:S01]  /*0700*/  DADD R12, -R12, R10 ;  /* 0x000000000c0c7229 */ /* 0x000fe2000000010a */
[----:B------:R-:W-:Y:S02]  /*0710*/  FSEL R11, RZ, 1.875, P2 ;  /* 0x3ff00000ff0b7808 */ /* 0x000fe40001000000 */
[----:B------:R-:W-:Y:S01]  /*0720*/  ISETP.NE.AND P2, PT, R5, UR7, PT ;  /* 0x0000000705007c0c */ /* 0x000fe2000bf45270 */
[----:B------:R-:W-:-:S04]  /*0730*/  UIADD3 UR7, UPT, UPT, UR4, 0xe, URZ ;  /* 0x0000000e04077890 */ /* 0x000fc8000fffe0ff */
[----:B------:R-:W-:Y:S02]  /*0740*/  DFMA R20, R12, R12, R20 ;  /* 0x0000000c0c14722b */ /* 0x000fe40000000014 */
[----:B------:R-:W-:Y:S01]  /*0750*/  DADD R14, -R14, R10 ;  /* 0x000000000e0e7229 */ /* 0x000fe2000000010a */
[----:B------:R-:W-:Y:S02]  /*0760*/  FSEL R11, RZ, 1.875, P2 ;  /* 0x3ff00000ff0b7808 */ /* 0x000fe40001000000 */
[----:B------:R-:W-:Y:S01]  /*0770*/  ISETP.NE.AND P2, PT, R5, UR7, PT ;  /* 0x0000000705007c0c */ /* 0x000fe2000bf45270 */
[----:B------:R-:W-:-:S04]  /*0780*/  UIADD3 UR7, UPT, UPT, UR4, 0xf, URZ ;  /* 0x0000000f04077890 */ /* 0x000fc8000fffe0ff */
[----:B------:R-:W-:Y:S01]  /*0790*/  DFMA R20, R14, R14, R20 ;  /* 0x0000000e0e14722b */ /* 0x000fe20000000014 */
[----:B------:R-:W-:Y:S01]  /*07a0*/  UIADD3 UR4, UPT, UPT, UR4, 0x10, URZ ;  /* 0x0000001004047890 */ /* 0x000fe2000fffe0ff */
[----:B0-----:R-:W-:Y:S01]  /*07b0*/  IADD3 R6, P3, PT, R6, 0x80, RZ ;  /* 0x0000008006067810 */ /* 0x001fe20007f7e0ff */
[----:B------:R-:W-:-:S04]  /*07c0*/  VIADD R27, R27, 0x10 ;  /* 0x000000101b1b7836 */ /* 0x000fc80000000000 */
[----:B------:R-:W-:Y:S01]  /*07d0*/  IMAD.X R7, RZ, RZ, R7, P3 ;  /* 0x000000ffff077224 */ /* 0x000fe200018e0607 */
[----:B--2---:R-:W-:Y:S01]  /*07e0*/  DADD R18, -R18, R10 ;  /* 0x0000000012127229 */ /* 0x004fe2000000010a */
[----:B------:R-:W-:Y:S02]  /*07f0*/  FSEL R11, RZ, 1.875, P2 ;  /* 0x3ff00000ff0b7808 */ /* 0x000fe40001000000 */
[----:B------:R-:W-:-:S05]  /*0800*/  ISETP.NE.AND P2, PT, R5, UR7, PT ;  /* 0x0000000705007c0c */ /* 0x000fca000bf45270 */
[----:B------:R-:W-:Y:S02]  /*0810*/  DFMA R20, R18, R18, R20 ;  /* 0x000000121214722b */ /* 0x000fe40000000014 */
[----:B------:R-:W-:Y:S01]  /*0820*/  DADD R24, -R24, R10 ;  /* 0x0000000018187229 */ /* 0x000fe2000000010a */
[----:B------:R-:W-:Y:S02]  /*0830*/  FSEL R11, RZ, 1.875, P2 ;  /* 0x3ff00000ff0b7808 */ /* 0x000fe40001000000 */
[----:B------:R-:W-:-:S05]  /*0840*/  ISETP.NE.AND P2, PT, R3, UR4, PT ;  /* 0x0000000403007c0c */ /* 0x000fca000bf45270 */
[----:B------:R-:W-:Y:S02]  /*0850*/  DFMA R20, R24, R24, R20 ;  /* 0x000000181814722b */ /* 0x000fe40000000014 */
[----:B---3--:R-:W-:-:S08]  /*0860*/  DADD R8, -R8, R10 ;  /* 0x0000000008087229 */ /* 0x008fd0000000010a */
[----:B------:R-:W-:Y:S01]  /*0870*/  DFMA R20, R8, R8, R20 ;  /* 0x000000080814722b */ /* 0x000fe20000000014 */
[----:B------:R-:W-:Y:S10]  /*0880*/  @P2 BRA `(.L_x_14) ;  /* 0xfffffff800502947 */ /* 0x000ff4000383ffff */
[----:B------:R-:W-:-:S07]  /*0890*/  IMAD.MOV.U32 R27, RZ, RZ, R3 ;  /* 0x000000ffff1b7224 */ /* 0x000fce00078e0003 */
.L_x_13:
[----:B------:R-:W-:-:S13]  /*08a0*/  ISETP.NE.AND P2, PT, R0, RZ, PT ;  /* 0x000000ff0000720c */ /* 0x000fda0003f45270 */
[----:B------:R-:W-:Y:S05]  /*08b0*/  @!P2 BRA `(.L_x_15) ;  /* 0x000000080020a947 */ /* 0x000fea0003800000 */
[----:B------:R-:W-:Y:S01]  /*08c0*/  ISETP.NE.AND P2, PT, R2, RZ, PT ;  /* 0x000000ff0200720c */ /* 0x000fe20003f45270 */
[----:B------:R-:W-:-:S12]  /*08d0*/  @!P1 BRA `(.L_x_16) ;  /* 0x0000000000fc9947 */ /* 0x000fd80003800000 */
[----:B------:R-:W0:Y:S01]  /*08e0*/  LDC.64 R14, c[0x0][0x380] ;  /* 0x0000e000ff0e7b82 */ /* 0x000e220000000a00 */
[----:B------:R-:W-:-:S07]  /*08f0*/  IMAD.IADD R7, R26, 0x1, R27 ;  /* 0x000000011a077824 */ /* 0x000fce00078e021b */
[----:B------:R-:W1:Y:S01]  /*0900*/  LDC.64 R28, c[0x0][0x380] ;  /* 0x0000e000ff1c7b82 */ /* 0x000e620000000a00 */
[----:B0-----:R-:W-:-:S06]  /*0910*/  IMAD.WIDE.U32 R14, R7, 0x8, R14 ;  /* 0x00000008070e7825 */ /* 0x001fcc00078e000e */
[----:B------:R-:W2:Y:S01]  /*0920*/  LDG.E.64 R14, desc[UR8][R14.64] ;  /* 0x000000080e0e7981 */ /* 0x000ea2000c1e1b00 */
[----:B------:R-:W-:-:S05]  /*0930*/  IADD3 R6, P3, PT, R26, R27, RZ ;  /* 0x0000001b1a067210 */ /* 0x000fca0007f7e0ff */
[----:B------:R-:W-:Y:S01]  /*0940*/  IMAD.X R7, RZ, RZ, RZ, P3 ;  /* 0x000000ffff077224 */ /* 0x000fe200018e06ff */
[----:B-1----:R-:W-:-:S04]  /*0950*/  LEA R28, P3, R6, R28, 0x3 ;  /* 0x0000001c061c7211 */ /* 0x002fc800078618ff */
[----:B------:R-:W-:-:S05]  /*0960*/  LEA.HI.X R29, R6, R29, R7, 0x3, P3 ;  /* 0x0000001d061d7211 */ /* 0x000fca00018f1c07 */
[----:B------:R-:W3:Y:S04]  /*0970*/  LDG.E.64 R22, desc[UR8][R28.64+0x8] ;  /* 0x000008081c167981 */ /* 0x000ee8000c1e1b00 */
[----:B------:R-:W4:Y:S04]  /*0980*/  LDG.E.64 R6, desc[UR8][R28.64+0x10] ;  /* 0x000010081c067981 */ /* 0x000f28000c1e1b00 */
[----:B------:R-:W5:Y:S04]  /*0990*/  LDG.E.64 R8, desc[UR8][R28.64+0x18] ;  /* 0x000018081c087981 */ /* 0x000f68000c1e1b00 */
[----:B------:R-:W5:Y:S01]  /*09a0*/  LDG.E.64 R10, desc[UR8][R28.64+0x20] ;  /* 0x000020081c0a7981 */ /* 0x000f62000c1e1b00 */
[----:B------:R-:W-:-:S03]  /*09b0*/  ISETP.NE.AND P3, PT, R5, R27, PT ;  /* 0x0000001b0500720c */ /* 0x000fc60003f65270 */
[----:B------:R-:W5:Y:S01]  /*09c0*/  LDG.E.64 R12, desc[UR8][R28.64+0x28] ;  /* 0x000028081c0c7981 */ /* 0x000f62000c1e1b00 */
[----:B------:R-:W-:Y:S01]  /*09d0*/  FSEL R25, RZ, 1.875, P3 ;  /* 0x3ff00000ff197808 */ /* 0x000fe20001800000 */
[----:B------:R-:W-:Y:S02]  /*09e0*/  IMAD.MOV.U32 R24, RZ, RZ, RZ ;  /* 0x000000ffff187224 */ /* 0x000fe400078e00ff */
[----:B------:R-:W5:Y:S01]  /*09f0*/  LDG.E.64 R16, desc[UR8][R28.64+0x38] ;  /* 0x000038081c107981 */ /* 0x000f62000c1e1b00 */
[----:B------:R-:W-:-:S05]  /*0a00*/  VIADD R18, R27, 0x1 ;  /* 0x000000011b127836 */ /* 0x000fca0000000000 */
[----:B------:R-:W-:Y:S01]  /*0a10*/  ISETP.NE.AND P3, PT, R5, R18, PT ;  /* 0x000000120500720c */ /* 0x000fe20003f65270 */
[----:B------:R-:W-:-:S03]  /*0a20*/  IMAD.MOV.U32 R18, RZ, RZ, RZ ;  /* 0x000000ffff127224 */ /* 0x000fc600078e00ff */
[----:B------:R-:W-:Y:S01]  /*0a30*/  FSEL R19, RZ, 1.875, P3 ;  /* 0x3ff00000ff137808 */ /* 0x000fe20001800000 */
[----:B--2---:R-:W-:Y:S01]  /*0a40*/  DADD R24, -R14, R24 ;  /* 0x000000000e187229 */ /* 0x004fe20000000118 */
[----:B------:R-:W2:Y:S04]  /*0a50*/  LDG.E.64 R14, desc[UR8][R28.64+0x30] ;  /* 0x000030081c0e7981 */ /* 0x000ea8000c1e1b00 */
[----:B---3--:R-:W-:Y:S01]  /*0a60*/  DADD R22, -R22, R18 ;  /* 0x0000000016167229 */ /* 0x008fe20000000112 */
[----:B------:R-:W-:-:S05]  /*0a70*/  VIADD R18, R27, 0x2 ;  /* 0x000000021b127836 */ /* 0x000fca0000000000 */
[----:B------:R-:W-:Y:S01]  /*0a80*/  ISETP.NE.AND P3, PT, R5, R18, PT ;  /* 0x000000120500720c */ /* 0x000fe20003f65270 */
[----:B------:R-:W-:-:S03]  /*0a90*/  VIADD R18, R27, 0x3 ;  /* 0x000000031b127836 */ /* 0x000fc60000000000 */
[----:B------:R-:W-:Y:S02]  /*0aa0*/  FSEL R19, RZ, 1.875, P3 ;  /* 0x3ff00000ff137808 */ /* 0x000fe40001800000 */
[----:B------:R-:W-:Y:S01]  /*0ab0*/  ISETP.NE.AND P3, PT, R5, R18, PT ;  /* 0x000000120500720c */ /* 0x000fe20003f65270 */
[----:B------:R-:W-:-:S06]  /*0ac0*/  IMAD.MOV.U32 R18, RZ, RZ, RZ ;  /* 0x000000ffff127224 */ /* 0x000fcc00078e00ff */
[----:B----4-:R-:W-:Y:S01]  /*0ad0*/  DADD R18, -R6, R18 ;  /* 0x0000000006127229 */ /* 0x010fe20000000112 */
[----:B------:R-:W-:Y:S01]  /*0ae0*/  VIADD R6, R27, 0x4 ;  /* 0x000000041b067836 */ /* 0x000fe20000000000 */
[----:B------:R-:W-:-:S04]  /*0af0*/  FSEL R7, RZ, 1.875, P3 ;  /* 0x3ff00000ff077808 */ /* 0x000fc80001800000 */
[----:B------:R-:W-:Y:S01]  /*0b00*/  ISETP.NE.AND P3, PT, R5, R6, PT ;  /* 0x000000060500720c */ /* 0x000fe20003f65270 */
[----:B------:R-:W-:Y:S01]  /*0b10*/  IMAD.MOV.U32 R6, RZ, RZ, RZ ;  /* 0x000000ffff067224 */ /* 0x000fe200078e00ff */
[----:B------:R-:W-:-:S05]  /*0b20*/  DFMA R20, R24, R24, R20 ;  /* 0x000000181814722b */ /* 0x000fca0000000014 */
[----:B-----5:R-:W-:Y:S01]  /*0b30*/  DADD R8, -R8, R6 ;  /* 0x0000000008087229 */ /* 0x020fe20000000106 */
[----:B------:R-:W-:Y:S01]  /*0b40*/  VIADD R6, R27, 0x5 ;  /* 0x000000051b067836 */ /* 0x000fe20000000000 */
[----:B------:R-:W-:Y:S01]  /*0b50*/  FSEL R7, RZ, 1.875, P3 ;  /* 0x3ff00000ff077808 */ /* 0x000fe20001800000 */
[----:B------:R-:W-:-:S03]  /*0b60*/  DFMA R20, R22, R22, R20 ;  /* 0x000000161614722b */ /* 0x000fc60000000014 */
[----:B------:R-:W-:Y:S01]  /*0b70*/  ISETP.NE.AND P3, PT, R5, R6, PT ;  /* 0x000000060500720c */ /* 0x000fe20003f65270 */
[----:B------:R-:W-:-:S04]  /*0b80*/  IMAD.MOV.U32 R6, RZ, RZ, RZ ;  /* 0x000000ffff067224 */ /* 0x000fc800078e00ff */
[----:B------:R-:W-:Y:S02]  /*0b90*/  DFMA R20, R18, R18, R20 ;  /* 0x000000121214722b */ /* 0x000fe40000000014 */
[----:B------:R-:W-:Y:S01]  /*0ba0*/  DADD R10, -R10, R6 ;  /* 0x000000000a0a7229 */ /* 0x000fe20000000106 */
[----:B------:R-:W-:Y:S01]  /*0bb0*/  VIADD R6, R27, 0x6 ;  /* 0x000000061b067836 */ /* 0x000fe20000000000 */
[----:B------:R-:W-:-:S04]  /*0bc0*/  FSEL R7, RZ, 1.875, P3 ;  /* 0x3ff00000ff077808 */ /* 0x000fc80001800000 */
[----:B------:R-:W-:Y:S01]  /*0bd0*/  ISETP.NE.AND P3, PT, R5, R6, PT ;  /* 0x000000060500720c */ /* 0x000fe20003f65270 */
[----:B------:R-:W-:Y:S01]  /*0be0*/  IMAD.MOV.U32 R6, RZ, RZ, RZ ;  /* 0x000000ffff067224 */ /* 0x000fe200078e00ff */
[----:B------:R-:W-:-:S05]  /*0bf0*/  DFMA R20, R8, R8, R20 ;  /* 0x000000080814722b */ /* 0x000fca0000000014 */
[----:B------:R-:W-:Y:S01]  /*0c00*/  DADD R12, -R12, R6 ;  /* 0x000000000c0c7229 */ /* 0x000fe20000000106 */
[----:B------:R-:W-:Y:S02]  /*0c10*/  VIADD R6, R27, 0x7 ;  /* 0x000000071b067836 */ /* 0x000fe40000000000 */
[----:B------:R-:W-:Y:S01]  /*0c20*/  DFMA R20, R10, R10, R20 ;  /* 0x0000000a0a14722b */ /* 0x000fe20000000014 */
[----:B------:R-:W-:Y:S02]  /*0c30*/  FSEL R7, RZ, 1.875, P3 ;  /* 0x3ff00000ff077808 */ /* 0x000fe40001800000 */
[----:B------:R-:W-:Y:S01]  /*0c40*/  ISETP.NE.AND P3, PT, R5, R6, PT ;  /* 0x000000060500720c */ /* 0x000fe20003f65270 */
[----:B------:R-:W-:-:S04]  /*0c50*/  IMAD.MOV.U32 R6, RZ, RZ, RZ ;  /* 0x000000ffff067224 */ /* 0x000fc800078e00ff */
[----:B------:R-:W-:Y:S01]  /*0c60*/  DFMA R20, R12, R12, R20 ;  /* 0x0000000c0c14722b */ /* 0x000fe20000000014 */
[----:B------:R-:W-:Y:S01]  /*0c70*/  VIADD R27, R27, 0x8 ;  /* 0x000000081b1b7836 */ /* 0x000fe20000000000 */
[----:B--2---:R-:W-:Y:S01]  /*0c80*/  DADD R14, -R14, R6 ;  /* 0x000000000e0e7229 */ /* 0x004fe20000000106 */
[----:B------:R-:W-:-:S06]  /*0c90*/  FSEL R7, RZ, 1.875, P3 ;  /* 0x3ff00000ff077808 */ /* 0x000fcc0001800000 */
[----:B------:R-:W-:Y:S02]  /*0ca0*/  DADD R16, -R16, R6 ;  /* 0x0000000010107229 */ /* 0x000fe40000000106 */
[----:B------:R-:W-:-:S08]  /*0cb0*/  DFMA R20, R14, R14, R20 ;  /* 0x0000000e0e14722b */ /* 0x000fd00000000014 */
[----:B------:R-:W-:-:S11]  /*0cc0*/  DFMA R20, R16, R16, R20 ;  /* 0x000000101014722b */ /* 0x000fd60000000014 */
.L_x_16:
[----:B------:R-:W-:Y:S05]  /*0cd0*/  @!P2 BRA `(.L_x_15) ;  /* 0x000000040018a947 */ /* 0x000fea0003800000 */
[----:B------:R-:W-:Y:S01]  /*0ce0*/  ISETP.NE.AND P2, PT, R4, RZ, PT ;  /* 0x000000ff0400720c */ /* 0x000fe20003f45270 */
[----:B------:R-:W-:-:S12]  /*0cf0*/  @!P0 BRA `(.L_x_17) ;  /* 0x0000000000908947 */ /* 0x000fd80003800000 */
[----:B------:R-:W0:Y:S01]  /*0d00*/  LDC.64 R8, c[0x0][0x380] ;  /* 0x0000e000ff087b82 */ /* 0x000e220000000a00 */
[C---:B------:R-:W-:Y:S01]  /*0d10*/  IMAD.IADD R13, R26.reuse, 0x1, R27 ;  /* 0x000000011a0d7824 */ /* 0x040fe200078e021b */
[----:B------:R-:W-:-:S06]  /*0d20*/  IADD3 R10, P3, PT, R26, R27, RZ ;  /* 0x0000001b1a0a7210 */ /* 0x000fcc0007f7e0ff */
[----:B------:R-:W1:Y:S01]  /*0d30*/  LDC.64 R6, c[0x0][0x380] ;  /* 0x0000e000ff067b82 */ /* 0x000e620000000a00 */
[----:B0-----:R-:W-:-:S04]  /*0d40*/  IMAD.WIDE.U32 R12, R13, 0x8, R8 ;  /* 0x000000080d0c7825 */ /* 0x001fc800078e0008 */
[----:B------:R-:W-:Y:S02]  /*0d50*/  IMAD.X R8, RZ, RZ, RZ, P3 ;  /* 0x000000ffff087224 */ /* 0x000fe400018e06ff */
[----:B------:R-:W2:Y:S01]  /*0d60*/  LDG.E.64 R12, desc[UR8][R12.64] ;  /* 0x000000080c0c7981 */ /* 0x000ea2000c1e1b00 */
[----:B-1----:R-:W-:-:S04]  /*0d70*/  LEA R14, P3, R10, R6, 0x3 ;  /* 0x000000060a0e7211 */ /* 0x002fc800078618ff */
[----:B------:R-:W-:-:S05]  /*0d80*/  LEA.HI.X R15, R10, R7, R8, 0x3, P3 ;  /* 0x000000070a0f7211 */ /* 0x000fca00018f1c08 */
[----:B------:R-:W3:Y:S04]  /*0d90*/  LDG.E.64 R8, desc[UR8][R14.64+0x8] ;  /* 0x000008080e087981 */ /* 0x000ee8000c1e1b00 */
[----:B------:R-:W4:Y:S04]  /*0da0*/  LDG.E.64 R6, desc[UR8][R14.64+0x10] ;  /* 0x000010080e067981 */ /* 0x000f28000c1e1b00 */
[----:B------:R-:W5:Y:S01]  /*0db0*/  LDG.E.64 R10, desc[UR8][R14.64+0x18] ;  /* 0x000018080e0a7981 */ /* 0x000f62000c1e1b00 */
[----:B------:R-:W-:Y:S01]  /*0dc0*/  ISETP.NE.AND P3, PT, R5, R27, PT ;  /* 0x0000001b0500720c */ /* 0x000fe20003f65270 */
[----:B------:R-:W-:-:S03]  /*0dd0*/  VIADD R16, R27, 0x1 ;  /* 0x000000011b107836 */ /* 0x000fc60000000000 */
[----:B------:R-:W-:Y:S02]  /*0de0*/  FSEL R17, RZ, 1.875, P3 ;  /* 0x3ff00000ff117808 */ /* 0x000fe40001800000 */
[----:B------:R-:W-:Y:S01]  /*0df0*/  ISETP.NE.AND P3, PT, R5, R16, PT ;  /* 0x000000100500720c */ /* 0x000fe20003f65270 */
[----:B------:R-:W-:-:S06]  /*0e00*/  IMAD.MOV.U32 R16, RZ, RZ, RZ ;  /* 0x000000ffff107224 */ /* 0x000fcc00078e00ff */
[----:B--2---:R-:W-:Y:S01]  /*0e10*/  DADD R16, -R12, R16 ;  /* 0x000000000c107229 */ /* 0x004fe20000000110 */
[----:B------:R-:W-:Y:S01]  /*0e20*/  VIADD R12, R27, 0x2 ;  /* 0x000000021b0c7836 */ /* 0x000fe20000000000 */
[----:B------:R-:W-:-:S04]  /*0e30*/  FSEL R13, RZ, 1.875, P3 ;  /* 0x3ff00000ff0d7808 */ /* 0x000fc80001800000 */
[----:B------:R-:W-:Y:S01]  /*0e40*/  ISETP.NE.AND P3, PT, R5, R12, PT ;  /* 0x0000000c0500720c */ /* 0x000fe20003f65270 */
[----:B------:R-:W-:Y:S01]  /*0e50*/  IMAD.MOV.U32 R12, RZ, RZ, RZ ;  /* 0x000000ffff0c7224 */ /* 0x000fe200078e00ff */
[----:B------:R-:W-:-:S05]  /*0e60*/  DFMA R20, R16, R16, R20 ;  /* 0x000000101014722b */ /* 0x000fca0000000014 */
[----:B---3--:R-:W-:Y:S01]  /*0e70*/  DADD R8, -R8, R12 ;  /* 0x0000000008087229 */ /* 0x008fe2000000010c */
[----:B------:R-:W-:Y:S01]  /*0e80*/  VIADD R12, R27, 0x3 ;  /* 0x000000031b0c7836 */ /* 0x000fe20000000000 */
[----:B------:R-:W-:-:S04]  /*0e90*/  FSEL R13, RZ, 1.875, P3 ;  /* 0x3ff00000ff0d7808 */ /* 0x000fc80001800000 */
[----:B------:R-:W-:Y:S01]  /*0ea0*/  ISETP.NE.AND P3, PT, R5, R12, PT ;  /* 0x0000000c0500720c */ /* 0x000fe20003f65270 */
[----:B------:R-:W-:Y:S01]  /*0eb0*/  IMAD.MOV.U32 R12, RZ, RZ, RZ ;  /* 0x000000ffff0c7224 */ /* 0x000fe200078e00ff */
[----:B------:R-:W-:Y:S02]  /*0ec0*/  DFMA R20, R8, R8, R20 ;  /* 0x000000080814722b */ /* 0x000fe40000000014 */
[----:B------:R-:W-:Y:S01]  /*0ed0*/  FSEL R9, RZ, 1.875, P3 ;  /* 0x3ff00000ff097808 */ /* 0x000fe20001800000 */
[----:B------:R-:W-:Y:S02]  /*0ee0*/  IMAD.MOV.U32 R8, RZ, RZ, RZ ;  /* 0x000000ffff087224 */ /* 0x000fe400078e00ff */
[----:B----4-:R-:W-:-:S04]  /*0ef0*/  DADD R6, -R6, R12 ;  /* 0x0000000006067229 */ /* 0x010fc8000000010c */
[----:B-----5:R-:W-:-:S04]  /*0f00*/  DADD R10, -R10, R8 ;  /* 0x000000000a0a7229 */ /* 0x020fc80000000108 */
[----:B------:R-:W-:Y:S01]  /*0f10*/  DFMA R20, R6, R6, R20 ;  /* 0x000000060614722b */ /* 0x000fe20000000014 */
[----:B------:R-:W-:-:S07]  /*0f20*/  VIADD R27, R27, 0x4 ;  /* 0x000000041b1b7836 */ /* 0x000fce0000000000 */
[----:B------:R-:W-:-:S11]  /*0f30*/  DFMA R20, R10, R10, R20 ;  /* 0x0000000a0a14722b */ /* 0x000fd60000000014 */
.L_x_17:
[----:B------:R-:W-:Y:S05]  /*0f40*/  @!P2 BRA `(.L_x_15) ;  /* 0x00000000007ca947 */ /* 0x000fea0003800000 */
[----:B------:R-:W0:Y:S01]  /*0f50*/  LDC.64 R6, c[0x0][0x380] ;  /* 0x0000e000ff067b82 */ /* 0x000e220000000a00 */
[----:B------:R-:W-:-:S04]  /*0f60*/  IMAD.IADD R9, R26, 0x1, R27 ;  /* 0x000000011a097824 */ /* 0x000fc800078e021b */
[----:B0-----:R-:W-:-:S06]  /*0f70*/  IMAD.WIDE.U32 R6, R9, 0x8, R6 ;  /* 0x0000000809067825 */ /* 0x001fcc00078e0006 */
[----:B------:R-:W2:Y:S01]  /*0f80*/  LDG.E.64 R6, desc[UR8][R6.64] ;  /* 0x0000000806067981 */ /* 0x000ea2000c1e1b00 */
[----:B------:R-:W-:Y:S01]  /*0f90*/  ISETP.NE.AND P2, PT, R5, R27, PT ;  /* 0x0000001b0500720c */ /* 0x000fe20003f45270 */
[----:B------:R-:W-:-:S03]  /*0fa0*/  IMAD.MOV.U32 R8, RZ, RZ, RZ ;  /* 0x000000ffff087224 */ /* 0x000fc600078e00ff */
[----:B------:R-:W-:Y:S02]  /*0fb0*/  FSEL R9, RZ, 1.875, P2 ;  /* 0x3ff00000ff097808 */ /* 0x000fe40001000000 */
[----:B------:R-:W-:-:S04]  /*0fc0*/  ISETP.NE.AND P2, PT, R4, 0x1, PT ;  /* 0x000000010400780c */ /* 0x000fc80003f45270 */
[----:B--2---:R-:W-:-:S08]  /*0fd0*/  DADD R8, -R6, R8 ;  /* 0x0000000006087229 */ /* 0x004fd00000000108 */
[----:B------:R-:W-:Y:S01]  /*0fe0*/  DFMA R20, R8, R8, R20 ;  /* 0x000000080814722b */ /* 0x000fe20000000014 */
[----:B------:R-:W-:Y:S10]  /*0ff0*/  @!P2 BRA `(.L_x_15) ;  /* 0x000000000050a947 */ /* 0x000ff40003800000 */
[----:B------:R-:W0:Y:S01]  /*1000*/  LDC.64 R12, c[0x0][0x380] ;  /* 0x0000e000ff0c7b82 */ /* 0x000e220000000a00 */
[----:B------:R-:W-:-:S05]  /*1010*/  IADD3 R26, P2, PT, R26, R27, RZ ;  /* 0x0000001b1a1a7210 */ /* 0x000fca0007f5e0ff */
[----:B------:R-:W-:Y:S01]  /*1020*/  IMAD.X R6, RZ, RZ, RZ, P2 ;  /* 0x000000ffff067224 */ /* 0x000fe200010e06ff */
[----:B------:R-:W-:Y:S02]  /*1030*/  ISETP.NE.AND P2, PT, R4, 0x2, PT ;  /* 0x000000020400780c */ /* 0x000fe40003f45270 */
[----:B0-----:R-:W-:-:S04]  /*1040*/  LEA R12, P3, R26, R12, 0x3 ;  /* 0x0000000c1a0c7211 */ /* 0x001fc800078618ff */
[----:B------:R-:W-:-:S05]  /*1050*/  LEA.HI.X R13, R26, R13, R6, 0x3, P3 ;  /* 0x0000000d1a0d7211 */ /* 0x000fca00018f1c06 */
[----:B------:R-:W2:Y:S04]  /*1060*/  LDG.E.64 R6, desc[UR8][R12.64+0x8] ;  /* 0x000008080c067981 */ /* 0x000ea8000c1e1b00 */
[----:B------:R-:W3:Y:S01]  /*1070*/  @P2 LDG.E.64 R8, desc[UR8][R12.64+0x10] ;  /* 0x000010080c082981 */ /* 0x000ee2000c1e1b00 */
[----:B------:R-:W-:-:S05]  /*1080*/  VIADD R10, R27, 0x1 ;  /* 0x000000011b0a7836 */ /* 0x000fca0000000000 */
[----:B------:R-:W-:Y:S01]  /*1090*/  ISETP.NE.AND P3, PT, R5, R10, PT ;  /* 0x0000000a0500720c */ /* 0x000fe20003f65270 */
[----:B------:R-:W-:-:S03]  /*10a0*/  @P2 VIADD R10, R27, 0x2 ;  /* 0x000000021b0a2836 */ /* 0x000fc60000000000 */
[----:B------:R-:W-:Y:S02]  /*10b0*/  FSEL R11, RZ, 1.875, P3 ;  /* 0x3ff00000ff0b7808 */ /* 0x000fe40001800000 */
[----:B------:R-:W-:Y:S01]  /*10c0*/  @P2 ISETP.NE.AND P3, PT, R5, R10, PT ;  /* 0x0000000a0500220c */ /* 0x000fe20003f65270 */
[----:B------:R-:W-:-:S06]  /*10d0*/  IMAD.MOV.U32 R10, RZ, RZ, RZ ;  /* 0x000000ffff0a7224 */ /* 0x000fcc00078e00ff */
[----:B--2---:R-:W-:Y:S01]  /*10e0*/  DADD R6, -R6, R10 ;  /* 0x0000000006067229 */ /* 0x004fe2000000010a */
[----:B------:R-:W-:Y:S01]  /*10f0*/  @P2 FSEL R11, RZ, 1.875, P3 ;  /* 0x3ff00000ff0b2808 */ /* 0x000fe20001800000 */
[----:B------:R-:W-:-:S06]  /*1100*/  @P2 IMAD.MOV.U32 R10, RZ, RZ, RZ ;  /* 0x000000ffff0a2224 */ /* 0x000fcc00078e00ff */
[----:B------:R-:W-:Y:S02]  /*1110*/  DFMA R20, R6, R6, R20 ;  /* 0x000000060614722b */ /* 0x000fe40000000014 */
[----:B---3--:R-:W-:-:S08]  /*1120*/  @P2 DADD R8, -R8, R10 ;  /* 0x0000000008082229 */ /* 0x008fd0000000010a */
[----:B------:R-:W-:-:S11]  /*1130*/  @P2 DFMA R20, R8, R8, R20 ;  /* 0x000000080814222b */ /* 0x000fd60000000014 */
.L_x_15:
[----:B------:R-:W-:-:S05]  /*1140*/  VIADD R5, R5, 0x1 ;  /* 0x0000000105057836 */ /* 0x000fca0000000000 */
[----:B------:R-:W-:-:S13]  /*1150*/  ISETP.NE.AND P2, PT, R5, UR10, PT ;  /* 0x0000000a05007c0c */ /* 0x000fda000bf45270 */
[----:B------:R-:W-:Y:S05]  /*1160*/  @P2 BRA `(.L_x_18) ;  /* 0xffffffec00f02947 */ /* 0x000fea000383ffff */
.L_x_12:
[----:B------:R-:W0:Y:S01]  /*1170*/  MUFU.RSQ64H R3, R21 ;  /* 0x0000001500037308 */ /* 0x000e220000001c00 */
[----:B------:R-:W-:Y:S02]  /*1180*/  VIADD R2, R21, 0xfcb00000 ;  /* 0xfcb0000015027836 */ /* 0x000fe40000000000 */
[----:B------:R-:W-:Y:S02]  /*1190*/  IMAD.MOV.U32 R6, RZ, RZ, 0x0 ;  /* 0x00000000ff067424 */ /* 0x000fe400078e00ff */
[----:B------:R-:W-:Y:S01]  /*11a0*/  IMAD.MOV.U32 R7, RZ, RZ, 0x3fd80000 ;  /* 0x3fd80000ff077424 */ /* 0x000fe200078e00ff */
[----:B------:R-:W-:Y:S01]  /*11b0*/  ISETP.GE.U32.AND P0, PT, R2, 0x7ca00000, PT ;  /* 0x7ca000000200780c */ /* 0x000fe20003f06070 */
[----:B0-----:R-:W-:-:S08]  /*11c0*/  DMUL R4, R2, R2 ;  /* 0x0000000202047228 */ /* 0x001fd00000000000 */
[----:B------:R-:W-:-:S08]  /*11d0*/  DFMA R4, -R4, R20, 1 ;  /* 0x3ff000000404742b */ /* 0x000fd00000000114 */
[----:B------:R-:W-:Y:S02]  /*11e0*/  DFMA R6, R4, R6, 0.5 ;  /* 0x3fe000000406742b */ /* 0x000fe40000000006 */
[----:B------:R-:W-:-:S08]  /*11f0*/  DMUL R4, R2, R4 ;  /* 0x0000000402047228 */ /* 0x000fd00000000000 */
[----:B------:R-:W-:-:S08]  /*1200*/  DFMA R8, R6, R4, R2 ;  /* 0x000000040608722b */ /* 0x000fd00000000002 */
[----:B------:R-:W-:Y:S02]  /*1210*/  DMUL R10, R8, R20 ;  /* 0x00000014080a7228 */ /* 0x000fe40000000000 */
[----:B------:R-:W-:Y:S02]  /*1220*/  VIADD R7, R9, 0xfff00000 ;  /* 0xfff0000009077836 */ /* 0x000fe40000000000 */
[----:B------:R-:W-:-:S04]  /*1230*/  IMAD.MOV.U32 R6, RZ, RZ, R8 ;  /* 0x000000ffff067224 */ /* 0x000fc800078e0008 */
[----:B------:R-:W-:-:S08]  /*1240*/  DFMA R12, R10, -R10, R20 ;  /* 0x8000000a0a0c722b */ /* 0x000fd00000000014 */
[----:B------:R-:W-:Y:S01]  /*1250*/  DFMA R4, R12, R6, R10 ;  /* 0x000000060c04722b */ /* 0x000fe2000000000a */
[----:B------:R-:W-:Y:S10]  /*1260*/  @!P0 BRA `(.L_x_19) ;  /* 0x0000000000108947 */ /* 0x000ff40003800000 */
[----:B------:R-:W-:Y:S01]  /*1270*/  IMAD.MOV.U32 R4, RZ, RZ, R20 ;  /* 0x000000ffff047224 */ /* 0x000fe200078e0014 */
[----:B------:R-:W-:Y:S01]  /*1280*/  MOV R0, 0x12b0 ;  /* 0x000012b000007802 */ /* 0x000fe20000000f00 */
[----:B------:R-:W-:-:S07]  /*1290*/  IMAD.MOV.U32 R5, RZ, RZ, R21 ;  /* 0x000000ffff057224 */ /* 0x000fce00078e0015 */
[----:B------:R-:W-:Y:S05]  /*12a0*/  CALL.REL.NOINC `($__internal_0_$__cuda_sm20_dsqrt_rn_f64_mediumpath_v1) ;  /* 0x00000000000c7944 */ /* 0x000fea0003c00000 */
.L_x_19:
[----:B------:R-:W0:Y:S02]  /*12b0*/  LDC.64 R2, c[0x4][RZ] ;  /* 0x01000000ff027b82 */ /* 0x000e240000000a00 */
[----:B0-----:R-:W-:Y:S01]  /*12c0*/  STG.E.64 desc[UR8][R2.64], R4 ;  /* 0x0000000402007986 */ /* 0x001fe2000c101b08 */
[----:B------:R-:W-:Y:S05]  /*12d0*/  EXIT ;  /* 0x000000000000794d */ /* 0x000fea0003800000 */
        .weak           $__internal_0_$__cuda_sm20_dsqrt_rn_f64_mediumpath_v1
        .type           $__internal_0_$__cuda_sm20_dsqrt_rn_f64_mediumpath_v1,@function
        .size           $__internal_0_$__cuda_sm20_dsqrt_rn_f64_mediumpath_v1,(.L_x_64 - $__internal_0_$__cuda_sm20_dsqrt_rn_f64_mediumpath_v1)
$__internal_0_$__cuda_sm20_dsqrt_rn_f64_mediumpath_v1:
[----:B------:R-:W-:Y:S01]  /*12e0*/  ISETP.GE.U32.AND P0, PT, R2, -0x3400000, PT ;  /* 0xfcc000000200780c */ /* 0x000fe20003f06070 */
[----:B------:R-:W-:Y:S02]  /*12f0*/  IMAD.MOV.U32 R6, RZ, RZ, R8 ;  /* 0x000000ffff067224 */ /* 0x000fe400078e0008 */
[----:B------:R-:W-:Y:S02]  /*1300*/  IMAD.MOV.U32 R2, RZ, RZ, R12 ;  /* 0x000000ffff027224 */ /* 0x000fe400078e000c */
[----:B------:R-:W-:-:S08]  /*1310*/  IMAD.MOV.U32 R3, RZ, RZ, R13 ;  /* 0x000000ffff037224 */ /* 0x000fd000078e000d */
[----:B------:R-:W-:Y:S05]  /*1320*/  @!P0 BRA `(.L_x_20) ;  /* 0x0000000000208947 */ /* 0x000fea0003800000 */
[----:B------:R-:W-:-:S10]  /*1330*/  DFMA.RM R2, R2, R6, R10 ;  /* 0x000000060202722b */ /* 0x000fd4000000400a */
[----:B------:R-:W-:-:S05]  /*1340*/  IADD3 R6, P0, PT, R2, 0x1, RZ ;  /* 0x0000000102067810 */ /* 0x000fca0007f1e0ff */
[----:B------:R-:W-:-:S06]  /*1350*/  IMAD.X R7, RZ, RZ, R3, P0 ;  /* 0x000000ffff077224 */ /* 0x000fcc00000e0603 */
[----:B------:R-:W-:-:S08]  /*1360*/  DFMA.RP R4, -R2, R6, R4 ;  /* 0x000000060204722b */ /* 0x000fd00000008104 */
[----:B------:R-:W-:-:S06]  /*1370*/  DSETP.GT.AND P0, PT, R4, RZ, PT ;  /* 0x000000ff0400722a */ /* 0x000fcc0003f04000 */
[----:B------:R-:W-:Y:S02]  /*1380*/  FSEL R2, R6, R2, P0 ;  /* 0x0000000206027208 */ /* 0x000fe40000000000 */
[----:B------:R-:W-:Y:S01]  /*1390*/  FSEL R3, R7, R3, P0 ;  /* 0x0000000307037208 */ /* 0x000fe20000000000 */
[----:B------:R-:W-:Y:S06]  /*13a0*/  BRA `(.L_x_21) ;  /* 0x0000000000647947 */ /* 0x000fec0003800000 */
.L_x_20:
[----:B------:R-:W-:-:S14]  /*13b0*/  DSETP.NE.AND P0, PT, R4, RZ, PT ;  /* 0x000000ff0400722a */ /* 0x000fdc0003f05000 */
[----:B------:R-:W-:Y:S05]  /*13c0*/  @!P0 BRA `(.L_x_22) ;  /* 0x0000000000588947 */ /* 0x000fea0003800000 */
[----:B------:R-:W-:-:S13]  /*13d0*/  ISETP.GE.AND P0, PT, R5, RZ, PT ;  /* 0x000000ff0500720c */ /* 0x000fda0003f06270 */
[----:B------:R-:W-:Y:S02]  /*13e0*/  @!P0 IMAD.MOV.U32 R2, RZ, RZ, 0x0 ;  /* 0x00000000ff028424 */ /* 0x000fe400078e00ff */
[----:B------:R-:W-:Y:S01]  /*13f0*/  @!P0 IMAD.MOV.U32 R3, RZ, RZ, -0x80000 ;  /* 0xfff80000ff038424 */ /* 0x000fe200078e00ff */
[----:B------:R-:W-:Y:S06]  /*1400*/  @!P0 BRA `(.L_x_21) ;  /* 0x00000000004c8947 */ /* 0x000fec0003800000 */
[----:B------:R-:W-:-:S13]  /*1410*/  ISETP.GT.AND P0, PT, R5, 0x7fefffff, PT ;  /* 0x7fefffff0500780c */ /* 0x000fda0003f04270 */
[----:B------:R-:W-:Y:S05]  /*1420*/  @P0 BRA `(.L_x_22) ;  /* 0x0000000000400947 */ /* 0x000fea0003800000 */
[----:B------:R-:W-:Y:S01]  /*1430*/  DMUL R2, R4, 8.11296384146066816958e+31 ;  /* 0x4690000004027828 */ /* 0x000fe20000000000 */
[----:B------:R-:W-:Y:S02]  /*1440*/  IMAD.MOV.U32 R8, RZ, RZ, 0x0 ;  /* 0x00000000ff087424 */ /* 0x000fe400078e00ff */
[----:B------:R-:W-:Y:S02]  /*1450*/  IMAD.MOV.U32 R4, RZ, RZ, RZ ;  /* 0x000000ffff047224 */ /* 0x000fe400078e00ff */
[----:B------:R-:W-:Y:S01]  /*1460*/  IMAD.MOV.U32 R9, RZ, RZ, 0x3fd80000 ;  /* 0x3fd80000ff097424 */ /* 0x000fe200078e00ff */
[----:B------:R-:W0:Y:S03]  /*1470*/  MUFU.RSQ64H R5, R3 ;  /* 0x0000000300057308 */ /* 0x000e260000001c00 */
[----:B0-----:R-:W-:-:S08]  /*1480*/  DMUL R6, R4, R4 ;  /* 0x0000000404067228 */ /* 0x001fd00000000000 */
[----:B------:R-:W-:-:S08]  /*1490*/  DFMA R6, R2, -R6, 1 ;  /* 0x3ff000000206742b */ /* 0x000fd00000000806 */
[----:B------:R-:W-:Y:S02]  /*14a0*/  DFMA R8, R6, R8, 0.5 ;  /* 0x3fe000000608742b */ /* 0x000fe40000000008 */
[----:B------:R-:W-:-:S08]  /*14b0*/  DMUL R6, R4, R6 ;  /* 0x0000000604067228 */ /* 0x000fd00000000000 */
[----:B------:R-:W-:-:S08]  /*14c0*/  DFMA R6, R8, R6, R4 ;  /* 0x000000060806722b */ /* 0x000fd00000000004 */
[----:B------:R-:W-:Y:S02]  /*14d0*/  DMUL R4, R2, R6 ;  /* 0x0000000602047228 */ /* 0x000fe40000000000 */
[----:B------:R-:W-:-:S06]  /*14e0*/  VIADD R7, R7, 0xfff00000 ;  /* 0xfff0000007077836 */ /* 0x000fcc0000000000 */
[----:B------:R-:W-:-:S08]  /*14f0*/  DFMA R8, R4, -R4, R2 ;  /* 0x800000040408722b */ /* 0x000fd00000000002 */
[----:B------:R-:W-:-:S10]  /*1500*/  DFMA R2, R6, R8, R4 ;  /* 0x000000080602722b */ /* 0x000fd40000000004 */
[----:B------:R-:W-:Y:S01]  /*1510*/  VIADD R3, R3, 0xfcb00000 ;  /* 0xfcb0000003037836 */ /* 0x000fe20000000000 */
[----:B------:R-:W-:Y:S06]  /*1520*/  BRA `(.L_x_21) ;  /* 0x0000000000047947 */ /* 0x000fec0003800000 */
.L_x_22:
[----:B------:R-:W-:-:S11]  /*1530*/  DADD R2, R4, R4 ;  /* 0x0000000004027229 */ /* 0x000fd60000000004 */
.L_x_21:
[----:B------:R-:W-:Y:S02]  /*1540*/  IMAD.MOV.U32 R4, RZ, RZ, R2 ;  /* 0x000000ffff047224 */ /* 0x000fe400078e0002 */
[----:B------:R-:W-:Y:S02]  /*1550*/  IMAD.MOV.U32 R5, RZ, RZ, R3 ;  /* 0x000000ffff057224 */ /* 0x000fe400078e0003 */
[----:B------:R-:W-:Y:S02]  /*1560*/  IMAD.MOV.U32 R2, RZ, RZ, R0 ;  /* 0x000000ffff027224 */ /* 0x000fe400078e0000 */
[----:B------:R-:W-:-:S04]  /*1570*/  IMAD.MOV.U32 R3, RZ, RZ, 0x0 ;  /* 0x00000000ff037424 */ /* 0x000fc800078e00ff */
[----:B------:R-:W-:Y:S05]  /*1580*/  RET.REL.NODEC R2 `(_Z18kern64NormSubFromIPdi) ;  /* 0xffffffe8029c7950 */ /* 0x000fea0003c3ffff */
.L_x_23:
        /* <DEDUP_REMOVED lines=15> */
.L_x_64:


//--------------------- .text._Z18kern32NormSubFromIPfi --------------------------
	.section	.text._Z18kern32NormSubFromIPfi,"ax",@progbits
	.align	128
.text._Z18kern32NormSubFromIPfi:
        .type           _Z18kern32NormSubFromIPfi,@function
        .size           _Z18kern32NormSubFromIPfi,(.L_x_66 - _Z18kern32NormSubFromIPfi)
        .other          _Z18kern32NormSubFromIPfi,@"STO_CUDA_ENTRY STV_DEFAULT"
_Z18kern32NormSubFromIPfi:
        /* <DEDUP_REMOVED lines=19> */
.L_x_30:
        /* <DEDUP_REMOVED lines=9> */
[----:B------:R-:W-:-:S04]  /*01c0*/  IMAD.WIDE.U32 R8, R6, 0x4, R8 ;  /* 0x0000000406087825 */ /* 0x000fc800078e0008 */
[----:B------:R-:W-:Y:S02]  /*01d0*/  IMAD.MOV.U32 R12, RZ, RZ, R8 ;  /* 0x000000ffff0c7224 */ /* 0x000fe400078e0008 */
[----:B------:R-:W-:-:S07]  /*01e0*/  IMAD.MOV.U32 R13, RZ, RZ, R9 ;  /* 0x000000ffff0d7224 */ /* 0x000fce00078e0009 */
.L_x_26:
[----:B------:R-:W2:Y:S04]  /*01f0*/  LDG.E R9, desc[UR10][R12.64+-0x20] ;  /* 0xffffe00a0c097981 */ /* 0x000ea8000c1e1900 */
[----:B------:R-:W3:Y:S04]  /*0200*/  LDG.E R14, desc[UR10][R12.64+-0x1c] ;  /* 0xffffe40a0c0e7981 */ /* 0x000ee8000c1e1900 */
[----:B------:R-:W4:Y:S04]  /*0210*/  LDG.E R26, desc[UR10][R12.64+-0x18] ;  /* 0xffffe80a0c1a7981 */ /* 0x000f28000c1e1900 */
[----:B------:R-:W5:Y:S04]  /*0220*/  LDG.E R27, desc[UR10][R12.64+-0x14] ;  /* 0xffffec0a0c1b7981 */ /* 0x000f68000c1e1900 */
[----:B------:R-:W5:Y:S04]  /*0230*/  LDG.E R25, desc[UR10][R12.64+-0x10] ;  /* 0xfffff00a0c197981 */ /* 0x000f68000c1e1900 */
[----:B------:R-:W5:Y:S04]  /*0240*/  LDG.E R24, desc[UR10][R12.64+-0xc] ;  /* 0xfffff40a0c187981 */ /* 0x000f68000c1e1900 */
[----:B------:R-:W5:Y:S04]  /*0250*/  LDG.E R23, desc[UR10][R12.64+-0x8] ;  /* 0xfffff80a0c177981 */ /* 0x000f68000c1e1900 */
[----:B------:R-:W5:Y:S04]  /*0260*/  LDG.E R22, desc[UR10][R12.64+-0x4] ;  /* 0xfffffc0a0c167981 */ /* 0x000f68000c1e1900 */
[----:B------:R-:W5:Y:S01]  /*0270*/  LDG.E R21, desc[UR10][R12.64] ;  /* 0x0000000a0c157981 */ /* 0x000f62000c1e1900 */
[----:B------:R-:W-:-:S03]  /*0280*/  ISETP.NE.AND P2, PT, R7, RZ, PT ;  /* 0x000000ff0700720c */ /* 0x000fc60003f45270 */
[----:B------:R-:W5:Y:S01]  /*0290*/  LDG.E R19, desc[UR10][R12.64+0x4] ;  /* 0x0000040a0c137981 */ /* 0x000f62000c1e1900 */
[----:B------:R-:W-:-:S03]  /*02a0*/  FSEL R8, RZ, 1, P2 ;  /* 0x3f800000ff087808 */ /* 0x000fc60001000000 */
[----:B------:R-:W5:Y:S01]  /*02b0*/  LDG.E R20, desc[UR10][R12.64+0x8] ;  /* 0x0000080a0c147981 */ /* 0x000f62000c1e1900 */
[----:B------:R-:W-:-:S03]  /*02c0*/  UIADD3 UR7, UPT, UPT, UR4, 0x1, URZ ;  /* 0x0000000104077890 */ /* 0x000fc6000fffe0ff */
[----:B------:R-:W5:Y:S03]  /*02d0*/  LDG.E R18, desc[UR10][R12.64+0x10] ;  /* 0x0000100a0c127981 */ /* 0x000f66000c1e1900 */
[----:B------:R-:W-:Y:S01]  /*02e0*/  ISETP.NE.AND P2, PT, R5, UR7, PT ;  /* 0x0000000705007c0c */ /* 0x000fe2000bf45270 */
[----:B------:R-:W-:Y:S02]  /*02f0*/  UIADD3 UR7, UPT, UPT, UR4, 0x2, URZ ;  /* 0x0000000204077890 */ /* 0x000fe4000fffe0ff */
[----:B------:R-:W-:Y:S01]  /*0300*/  UIADD3 UR8, UPT, UPT, UR4, 0x3, URZ ;  /* 0x0000000304087890 */ /* 0x000fe2000fffe0ff */
[----:B--2---:R-:W-:Y:S02]  /*0310*/  FADD R28, R8, -R9 ;  /* 0x80000009081c7221 */ /* 0x004fe40000000000 */
[----:B------:R-:W2:Y:S02]  /*0320*/  LDG.E R8, desc[UR10][R12.64+0xc] ;  /* 0x00000c0a0c087981 */ /* 0x000ea4000c1e1900 */
[----:B------:R-:W0:Y:S01]  /*0330*/  F2F.F64.F32 R16, R28 ;  /* 0x0000001c00107310 */ /* 0x000e220000201800 */
[----:B------:R-:W-:Y:S01]  /*0340*/  FSEL R9, RZ, 1, P2 ;  /* 0x3f800000ff097808 */ /* 0x000fe20001000000 */
[----:B0-----:R-:W-:Y:S01]  /*0350*/  DFMA R16, R16, R16, R10 ;  /* 0x000000101010722b */ /* 0x001fe2000000000a */
[----:B------:R-:W2:Y:S04]  /*0360*/  LDG.E R11, desc[UR10][R12.64+0x14] ;  /* 0x0000140a0c0b7981 */ /* 0x000ea8000c1e1900 */
[----:B------:R-:W2:Y:S01]  /*0370*/  LDG.E R10, desc[UR10][R12.64+0x18] ;  /* 0x0000180a0c0a7981 */ /* 0x000ea2000c1e1900 */
[----:B---3--:R-:W-:-:S03]  /*0380*/  FADD R29, R9, -R14 ;  /* 0x8000000e091d7221 */ /* 0x008fc60000000000 */
[----:B------:R0:W3:Y:S01]  /*0390*/  LDG.E R9, desc[UR10][R12.64+0x1c] ;  /* 0x00001c0a0c097981 */ /* 0x0000e2000c1e1900 */
[----:B------:R-:W1:Y:S01]  /*03a0*/  F2F.F64.F32 R14, R29 ;  /* 0x0000001d000e7310 */ /* 0x000e620000201800 */
[----:B------:R-:W-:Y:S01]  /*03b0*/  ISETP.NE.AND P2, PT, R5, UR7, PT ;  /* 0x0000000705007c0c */ /* 0x000fe2000bf45270 */
[----:B-1----:R-:W-:-:S03]  /*03c0*/  DFMA R14, R14, R14, R16 ;  /* 0x0000000e0e0e722b */ /* 0x002fc60000000010 */
[----:B------:R-:W-:Y:S02]  /*03d0*/  FSEL R17, RZ, 1, P2 ;  /* 0x3f800000ff117808 */ /* 0x000fe40001000000 */
[----:B------:R-:W-:-:S04]  /*03e0*/  ISETP.NE.AND P2, PT, R5, UR8, PT ;  /* 0x0000000805007c0c */ /* 0x000fc8000bf45270 */
[----:B------:R-:W-:Y:S01]  /*03f0*/  FSEL R16, RZ, 1, P2 ;  /* 0x3f800000ff107808 */ /* 0x000fe20001000000 */
[----:B----4-:R-:W-:-:S04]  /*0400*/  FADD R26, R17, -R26 ;  /* 0x8000001a111a7221 */ /* 0x010fc80000000000 */
[----:B-----5:R-:W-:Y:S02]  /*0410*/  FADD R27, R16, -R27 ;  /* 0x8000001b101b7221 */ /* 0x020fe40000000000 */
[----:B------:R-:W1:Y:S01]  /*0420*/  F2F.F64.F32 R16, R26 ;  /* 0x0000001a00107310 */ /* 0x000e620000201800 */
[----:B------:R-:W-:-:S06]  /*0430*/  UIADD3 UR7, UPT, UPT, UR4, 0x4, URZ ;  /* 0x0000000404077890 */ /* 0x000fcc000fffe0ff */
[----:B------:R-:W-:Y:S01]  /*0440*/  ISETP.NE.AND P2, PT, R5, UR7, PT ;  /* 0x0000000705007c0c */ /* 0x000fe2000bf45270 */
[----:B-1----:R-:W-:Y:S01]  /*0450*/  DFMA R14, R16, R16, R14 ;  /* 0x00000010100e722b */ /* 0x002fe2000000000e */
[----:B------:R-:W1:Y:S02]  /*0460*/  F2F.F64.F32 R16, R27 ;  /* 0x0000001b00107310 */ /* 0x000e640000201800 */
[----:B------:R-:W-:Y:S01]  /*0470*/  FSEL R28, RZ, 1, P2 ;  /* 0x3f800000ff1c7808 */ /* 0x000fe20001000000 */
[----:B------:R-:W-:-:S04]  /*0480*/  UIADD3 UR7, UPT, UPT, UR4, 0x5, URZ ;  /* 0x0000000504077890 */ /* 0x000fc8000fffe0ff */
[----:B------:R-:W-:Y:S02]  /*0490*/  FADD R25, R28, -R25 ;  /* 0x800000191c197221 */ /* 0x000fe40000000000 */
[----:B------:R-:W-:Y:S01]  /*04a0*/  ISETP.NE.AND P2, PT, R5, UR7, PT ;  /* 0x0000000705007c0c */ /* 0x000fe2000bf45270 */
[----:B-1----:R-:W-:Y:S01]  /*04b0*/  DFMA R14, R16, R16, R14 ;  /* 0x00000010100e722b */ /* 0x002fe2000000000e */
[----:B------:R-:W1:Y:S01]  /*04c0*/  F2F.F64.F32 R16, R25 ;  /* 0x0000001900107310 */ /* 0x000e620000201800 */
[----:B------:R-:W-:Y:S01]  /*04d0*/  UIADD3 UR7, UPT, UPT, UR4, 0x6, URZ ;  /* 0x0000000604077890 */ /* 0x000fe2000fffe0ff */
[----:B------:R-:W-:-:S05]  /*04e0*/  FSEL R29, RZ, 1, P2 ;  /* 0x3f800000ff1d7808 */ /* 0x000fca0001000000 */
[----:B------:R-:W-:Y:S01]  /*04f0*/  FADD R29, R29, -R24 ;  /* 0x800000181d1d7221 */ /* 0x000fe20000000000 */
[----:B------:R-:W-:Y:S01]  /*0500*/  ISETP.NE.AND P2, PT, R5, UR7, PT ;  /* 0x0000000705007c0c */ /* 0x000fe2000bf45270 */
[----:B------:R-:W-:-:S03]  /*0510*/  UIADD3 UR7, UPT, UPT, UR4, 0x7, URZ ;  /* 0x0000000704077890 */ /* 0x000fc6000fffe0ff */
[----:B------:R-:W-:Y:S01]  /*0520*/  FSEL R24, RZ, 1, P2 ;  /* 0x3f800000ff187808 */ /* 0x000fe20001000000 */
[----:B-1----:R-:W-:Y:S01]  /*0530*/  DFMA R16, R16, R16, R14 ;  /* 0x000000101010722b */ /* 0x002fe2000000000e */
[----:B------:R-:W1:Y:S01]  /*0540*/  F2F.F64.F32 R14, R29 ;  /* 0x0000001d000e7310 */ /* 0x000e620000201800 */
[----:B------:R-:W-:Y:S02]  /*0550*/  ISETP.NE.AND P2, PT, R5, UR7, PT ;  /* 0x0000000705007c0c */ /* 0x000fe4000bf45270 */
[----:B------:R-:W-:Y:S01]  /*0560*/  FADD R23, R24, -R23 ;  /* 0x8000001718177221 */ /* 0x000fe20000000000 */
[----:B------:R-:W-:Y:S01]  /*0570*/  UIADD3 UR7, UPT, UPT, UR4, 0x8, URZ ;  /* 0x0000000804077890 */ /* 0x000fe2000fffe0ff */
[----:B------:R-:W-:-:S03]  /*0580*/  FSEL R27, RZ, 1, P2 ;  /* 0x3f800000ff1b7808 */ /* 0x000fc60001000000 */
[----:B------:R-:W4:Y:S02]  /*0590*/  F2F.F64.F32 R24, R23 ;  /* 0x0000001700187310 */ /* 0x000f240000201800 */
[----:B------:R-:W-:Y:S01]  /*05a0*/  ISETP.NE.AND P2, PT, R5, UR7, PT ;  /* 0x0000000705007c0c */ /* 0x000fe2000bf45270 */
[----:B------:R-:W-:-:S03]  /*05b0*/  FADD R22, R27, -R22 ;  /* 0x800000161b167221 */ /* 0x000fc60000000000 */
[----:B------:R-:W-:Y:S01]  /*05c0*/  FSEL R26, RZ, 1, P2 ;  /* 0x3f800000ff1a7808 */ /* 0x000fe20001000000 */
[----:B-1----:R-:W-:Y:S01]  /*05d0*/  DFMA R16, R14, R14, R16 ;  /* 0x0000000e0e10722b */ /* 0x002fe20000000010 */
[----:B------:R-:W1:Y:S01]  /*05e0*/  F2F.F64.F32 R14, R22 ;  /* 0x00000016000e7310 */ /* 0x000e620000201800 */
[----:B------:R-:W-:Y:S02]  /*05f0*/  UIADD3 UR7, UPT, UPT, UR4, 0x9, URZ ;  /* 0x0000000904077890 */ /* 0x000fe4000fffe0ff */
[----:B------:R-:W-:-:S04]  /*0600*/  FADD R21, R26, -R21 ;  /* 0x800000151a157221 */ /* 0x000fc80000000000 */
[----:B----4-:R-:W-:Y:S01]  /*0610*/  DFMA R24, R24, R24, R16 ;  /* 0x000000181818722b */ /* 0x010fe20000000010 */
[----:B------:R-:W-:Y:S01]  /*0620*/  ISETP.NE.AND P2, PT, R5, UR7, PT ;  /* 0x0000000705007c0c */ /* 0x000fe2000bf45270 */
[----:B------:R-:W4:Y:S01]  /*0630*/  F2F.F64.F32 R16, R21 ;  /* 0x0000001500107310 */ /* 0x000f220000201800 */
[----:B------:R-:W-:Y:S02]  /*0640*/  UIADD3 UR7, UPT, UPT, UR4, 0xa, URZ ;  /* 0x0000000a04077890 */ /* 0x000fe4000fffe0ff */
[----:B------:R-:W-:-:S03]  /*0650*/  FSEL R26, RZ, 1, P2 ;  /* 0x3f800000ff1a7808 */ /* 0x000fc60001000000 */
[----:B-1----:R-:W-:Y:S01]  /*0660*/  DFMA R24, R14, R14, R24 ;  /* 0x0000000e0e18722b */ /* 0x002fe20000000018 */
[C---:B------:R-:W-:Y:S01]  /*0670*/  ISETP.NE.AND P2, PT, R5.reuse, UR7, PT ;  /* 0x0000000705007c0c */ /* 0x040fe2000bf45270 */
[----:B------:R-:W-:Y:S01]  /*0680*/  FADD R19, R26, -R19 ;  /* 0x800000131a137221 */ /* 0x000fe20000000000 */
[----:B------:R-:W-:Y:S02]  /*0690*/  UIADD3 UR7, UPT, UPT, UR4, 0xb, URZ ;  /* 0x0000000b04077890 */ /* 0x000fe4000fffe0ff */
[----:B------:R-:W-:Y:S01]  /*06a0*/  FSEL R23, RZ, 1, P2 ;  /* 0x3f800000ff177808 */ /* 0x000fe20001000000 */
[----:B------:R-:W1:Y:S02]  /*06b0*/  F2F.F64.F32 R14, R19 ;  /* 0x00000013000e7310 */ /* 0x000e640000201800 */
[----:B----4-:R-:W-:Y:S01]  /*06c0*/  DFMA R24, R16, R16, R24 ;  /* 0x000000101018722b */ /* 0x010fe20000000018 */
[----:B------:R-:W-:Y:S01]  /*06d0*/  ISETP.NE.AND P2, PT, R5, UR7, PT ;  /* 0x0000000705007c0c */ /* 0x000fe2000bf45270 */
[----:B------:R-:W-:Y:S01]  /*06e0*/  FADD R16, R23, -R20 ;  /* 0x8000001417107221 */ /* 0x000fe20000000000 */
[----:B------:R-:W-:-:S02]  /*06f0*/  UIADD3 UR7, UPT, UPT, UR4, 0xc, URZ ;  /* 0x0000000c04077890 */ /* 0x000fc4000fffe0ff */
[----:B------:R-:W-:-:S03]  /*0700*/  FSEL R21, RZ, 1, P2 ;  /* 0x3f800000ff157808 */ /* 0x000fc60001000000 */
[----:B------:R-:W4:Y:S01]  /*0710*/  F2F.F64.F32 R16, R16 ;  /* 0x0000001000107310 */ /* 0x000f220000201800 */
[----:B------:R-:W-:Y:S01]  /*0720*/  ISETP.NE.AND P2, PT, R5, UR7, PT ;  /* 0x0000000705007c0c */ /* 0x000fe2000bf45270 */
[----:B------:R-:W-:Y:S01]  /*0730*/  UIADD3 UR7, UPT, UPT, UR4, 0xd, URZ ;  /* 0x0000000d04077890 */ /* 0x000fe2000fffe0ff */
[----:B-1----:R-:W-:Y:S02]  /*0740*/  DFMA R24, R14, R14, R24 ;  /* 0x0000000e0e18722b */ /* 0x002fe40000000018 */
[----:B------:R-:W-:-:S03]  /*0750*/  FSEL R19, RZ, 1, P2 ;  /* 0x3f800000ff137808 */ /* 0x000fc60001000000 */
[----:B------:R-:W-:Y:S01]  /*0760*/  ISETP.NE.AND P2, PT, R5, UR7, PT ;  /* 0x0000000705007c0c */ /* 0x000fe2000bf45270 */
[----:B------:R-:W-:Y:S01]  /*0770*/  UIADD3 UR7, UPT, UPT, UR4, 0xe, URZ ;  /* 0x0000000e04077890 */ /* 0x000fe2000fffe0ff */
[----:B------:R-:W-:Y:S02]  /*0780*/  FADD R18, R19, -R18 ;  /* 0x8000001213127221 */ /* 0x000fe40000000000 */
[----:B------:R-:W-:Y:S01]  /*0790*/  FSEL R20, RZ, 1, P2 ;  /* 0x3f800000ff147808 */ /* 0x000fe20001000000 */
[----:B----4-:R-:W-:Y:S01]  /*07a0*/  DFMA R24, R16, R16, R24 ;  /* 0x000000101018722b */ /* 0x010fe20000000018 */
[----:B------:R-:W-:Y:S01]  /*07b0*/  F2F.F64.F32 R16, R18 ;  /* 0x0000001200107310 */ /* 0x000fe20000201800 */
[----:B------:R-:W-:Y:S01]  /*07c0*/  ISETP.NE.AND P2, PT, R5, UR7, PT ;  /* 0x0000000705007c0c */ /* 0x000fe2000bf45270 */
[----:B------:R-:W-:Y:S02]  /*07d0*/  UIADD3 UR7, UPT, UPT, UR4, 0xf, URZ ;  /* 0x0000000f04077890 */ /* 0x000fe4000fffe0ff */
[----:B------:R-:W-:Y:S01]  /*07e0*/  UIADD3 UR4, UPT, UPT, UR4, 0x10, URZ ;  /* 0x0000001004047890 */ /* 0x000fe2000fffe0ff */
[----:B0-----:R-:W-:Y:S01]  /*07f0*/  IADD3 R12, P3, PT, R12, 0x40, RZ ;  /* 0x000000400c0c7810 */ /* 0x001fe20007f7e0ff */
[----:B------:R-:W-:-:S04]  /*0800*/  VIADD R7, R7, 0x10 ;  /* 0x0000001007077836 */ /* 0x000fc80000000000 */
[----:B------:R-:W-:Y:S02]  /*0810*/  IMAD.X R13, RZ, RZ, R13, P3 ;  /* 0x000000ffff0d7224 */ /* 0x000fe400018e060d */
[----:B--2---:R-:W-:-:S04]  /*0820*/  FADD R8, R21, -R8 ;  /* 0x8000000815087221 */ /* 0x004fc80000000000 */
[----:B------:R-:W0:Y:S01]  /*0830*/  F2F.F64.F32 R14, R8 ;  /* 0x00000008000e7310 */ /* 0x000e220000201800 */
[----:B------:R-:W-:Y:S01]  /*0840*/  FADD R20, R20, -R11 ;  /* 0x8000000b14147221 */ /* 0x000fe20000000000 */
[----:B0-----:R-:W-:Y:S01]  /*0850*/  DFMA R24, R14, R14, R24 ;  /* 0x0000000e0e18722b */ /* 0x001fe20000000018 */
[----:B------:R-:W-:-:S05]  /*0860*/  FSEL R11, RZ, 1, P2 ;  /* 0x3f800000ff0b7808 */ /* 0x000fca0001000000 */
[----:B------:R-:W0:Y:S01]  /*0870*/  F2F.F64.F32 R14, R20 ;  /* 0x00000014000e7310 */ /* 0x000e220000201800 */
[----:B------:R-:W-:Y:S01]  /*0880*/  ISETP.NE.AND P2, PT, R5, UR7, PT ;  /* 0x0000000705007c0c */ /* 0x000fe2000bf45270 */
[----:B------:R-:W-:-:S03]  /*0890*/  FADD R19, R11, -R10 ;  /* 0x8000000a0b137221 */ /* 0x000fc60000000000 */
[----:B------:R-:W-:Y:S01]  /*08a0*/  FSEL R8, RZ, 1, P2 ;  /* 0x3f800000ff087808 */ /* 0x000fe20001000000 */
[----:B------:R-:W-:Y:S02]  /*08b0*/  DFMA R24, R16, R16, R24 ;  /* 0x000000101018722b */ /* 0x000fe40000000018 */
[----:B------:R-:W1:Y:S02]  /*08c0*/  F2F.F64.F32 R10, R19 ;  /* 0x00000013000a7310 */ /* 0x000e640000201800 */
[----:B---3--:R-:W-:Y:S01]  /*08d0*/  FADD R8, R8, -R9 ;  /* 0x8000000908087221 */ /* 0x008fe20000000000 */
[----:B------:R-:W-:-:S03]  /*08e0*/  ISETP.NE.AND P2, PT, R3, UR4, PT ;  /* 0x0000000403007c0c */ /* 0x000fc6000bf45270 */
[----:B0-----:R-:W-:Y:S02]  /*08f0*/  DFMA R24, R14, R14, R24 ;  /* 0x0000000e0e18722b */ /* 0x001fe40000000018 */
[----:B------:R-:W0:Y:S06]  /*0900*/  F2F.F64.F32 R8, R8 ;  /* 0x0000000800087310 */ /* 0x000e2c0000201800 */
[----:B-1----:R-:W-:-:S08]  /*0910*/  DFMA R10, R10, R10, R24 ;  /* 0x0000000a0a0a722b */ /* 0x002fd00000000018 */
[----:B0-----:R-:W-:Y:S01]  /*0920*/  DFMA R10, R8, R8, R10 ;  /* 0x00000008080a722b */ /* 0x001fe2000000000a */
[----:B------:R-:W-:Y:S10]  /*0930*/  @P2 BRA `(.L_x_26) ;  /* 0xfffffff8002c2947 */ /* 0x000ff4000383ffff */
[----:B------:R-:W-:-:S07]  /*0940*/  IMAD.MOV.U32 R7, RZ, RZ, R3 ;  /* 0x000000ffff077224 */ /* 0x000fce00078e0003 */
.L_x_25:
[----:B------:R-:W-:-:S13]  /*0950*/  ISETP.NE.AND P2, PT, R0, RZ, PT ;  /* 0x000000ff0000720c */ /* 0x000fda0003f45270 */
        /* <DEDUP_REMOVED lines=9> */
[----:B------:R0:W2:Y:S01]  /*09f0*/  LDG.E R13, desc[UR10][R12.64] ;  /* 0x0000000a0c0d7981 */ /* 0x0000a2000c1e1900 */
[----:B-1----:R-:W-:-:S04]  /*0a00*/  LEA R8, P3, R14, R8, 0x2 ;  /* 0x000000080e087211 */ /* 0x002fc800078610ff */
[----:B------:R-:W-:-:S05]  /*0a10*/  LEA.HI.X R9, R14, R9, R15, 0x2, P3 ;  /* 0x000000090e097211 */ /* 0x000fca00018f140f */
[----:B------:R-:W3:Y:S04]  /*0a20*/  LDG.E R22, desc[UR10][R8.64+0x4] ;  /* 0x0000040a08167981 */ /* 0x000ee8000c1e1900 */
[----:B------:R-:W4:Y:S04]  /*0a30*/  LDG.E R19, desc[UR10][R8.64+0x8] ;  /* 0x0000080a08137981 */ /* 0x000f28000c1e1900 */
[----:B------:R-:W5:Y:S04]  /*0a40*/  LDG.E R18, desc[UR10][R8.64+0xc] ;  /* 0x00000c0a08127981 */ /* 0x000f68000c1e1900 */
[----:B------:R-:W5:Y:S04]  /*0a50*/  LDG.E R17, desc[UR10][R8.64+0x10] ;  /* 0x0000100a08117981 */ /* 0x000f68000c1e1900 */
[----:B------:R-:W5:Y:S04]  /*0a60*/  LDG.E R15, desc[UR10][R8.64+0x14] ;  /* 0x0000140a080f7981 */ /* 0x000f68000c1e1900 */
[----:B------:R-:W5:Y:S04]  /*0a70*/  LDG.E R14, desc[UR10][R8.64+0x18] ;  /* 0x0000180a080e7981 */ /* 0x000f68000c1e1900 */
[----:B------:R1:W5:Y:S01]  /*0a80*/  LDG.E R16, desc[UR10][R8.64+0x1c] ;  /* 0x00001c0a08107981 */ /* 0x000362000c1e1900 */
[----:B------:R-:W-:Y:S01]  /*0a90*/  ISETP.NE.AND P3, PT, R5, R7, PT ;  /* 0x000000070500720c */ /* 0x000fe20003f65270 */
[----:B------:R-:W-:-:S03]  /*0aa0*/  VIADD R20, R7, 0x1 ;  /* 0x0000000107147836 */ /* 0x000fc60000000000 */
[----:B0-----:R-:W-:Y:S02]  /*0ab0*/  FSEL R12, RZ, 1, P3 ;  /* 0x3f800000ff0c7808 */ /* 0x001fe40001800000 */
[----:B------:R-:W-:Y:S01]  /*0ac0*/  ISETP.NE.AND P3, PT, R5, R20, PT ;  /* 0x000000140500720c */ /* 0x000fe20003f65270 */
[----:B------:R-:W-:-:S03]  /*0ad0*/  VIADD R24, R7, 0x2 ;  /* 0x0000000207187836 */ /* 0x000fc60000000000 */
[----:B------:R-:W-:Y:S02]  /*0ae0*/  FSEL R21, RZ, 1, P3 ;  /* 0x3f800000ff157808 */ /* 0x000fe40001800000 */
[----:B------:R-:W-:Y:S01]  /*0af0*/  ISETP.NE.AND P3, PT, R5, R24, PT ;  /* 0x000000180500720c */ /* 0x000fe20003f65270 */
[----:B------:R-:W-:Y:S02]  /*0b00*/  VIADD R24, R7, 0x3 ;  /* 0x0000000307187836 */ /* 0x000fe40000000000 */
[----:B--2---:R-:W-:-:S04]  /*0b10*/  FADD R20, R12, -R13 ;  /* 0x8000000d0c147221 */ /* 0x004fc80000000000 */
[----:B------:R-:W0:Y:S01]  /*0b20*/  F2F.F64.F32 R12, R20 ;  /* 0x00000014000c7310 */ /* 0x000e220000201800 */
[----:B---3--:R-:W-:Y:S01]  /*0b30*/  FADD R21, R21, -R22 ;  /* 0x8000001615157221 */ /* 0x008fe20000000000 */
[----:B------:R-:W-:-:S06]  /*0b40*/  FSEL R22, RZ, 1, P3 ;  /* 0x3f800000ff167808 */ /* 0x000fcc0001800000 */
[----:B-1----:R-:W1:Y:S01]  /*0b50*/  F2F.F64.F32 R8, R21 ;  /* 0x0000001500087310 */ /* 0x002e620000201800 */
[----:B------:R-:W-:Y:S01]  /*0b60*/  ISETP.NE.AND P3, PT, R5, R24, PT ;  /* 0x000000180500720c */ /* 0x000fe20003f65270 */
[----:B----4-:R-:W-:Y:S01]  /*0b70*/  FADD R19, R22, -R19 ;  /* 0x8000001316137221 */ /* 0x010fe20000000000 */
[----:B------:R-:W-:Y:S01]  /*0b80*/  VIADD R22, R7, 0x4 ;  /* 0x0000000407167836 */ /* 0x000fe20000000000 */
[----:B0-----:R-:W-:Y:S01]  /*0b90*/  DFMA R12, R12, R12, R10 ;  /* 0x0000000c0c0c722b */ /* 0x001fe2000000000a */
[----:B------:R-:W-:-:S03]  /*0ba0*/  FSEL R23, RZ, 1, P3 ;  /* 0x3f800000ff177808 */ /* 0x000fc60001800000 */
[----:B------:R-:W0:Y:S01]  /*0bb0*/  F2F.F64.F32 R10, R19 ;  /* 0x00000013000a7310 */ /* 0x000e220000201800 */
[----:B------:R-:W-:Y:S01]  /*0bc0*/  ISETP.NE.AND P3, PT, R5, R22, PT ;  /* 0x000000160500720c */ /* 0x000fe20003f65270 */
[----:B-----5:R-:W-:Y:S01]  /*0bd0*/  FADD R18, R23, -R18 ;  /* 0x8000001217127221 */ /* 0x020fe20000000000 */
[----:B------:R-:W-:Y:S02]  /*0be0*/  VIADD R22, R7, 0x5 ;  /* 0x0000000507167836 */ /* 0x000fe40000000000 */
[----:B------:R-:W-:Y:S01]  /*0bf0*/  FSEL R20, RZ, 1, P3 ;  /* 0x3f800000ff147808 */ /* 0x000fe20001800000 */
[----:B-1----:R-:W-:Y:S02]  /*0c00*/  DFMA R12, R8, R8, R12 ;  /* 0x00000008080c722b */ /* 0x002fe4000000000c */
[----:B------:R-:W1:Y:S01]  /*0c10*/  F2F.F64.F32 R8, R18 ;  /* 0x0000001200087310 */ /* 0x000e620000201800 */
[----:B------:R-:W-:Y:S01]  /*0c20*/  ISETP.NE.AND P3, PT, R5, R22, PT ;  /* 0x000000160500720c */ /* 0x000fe20003f65270 */
[----:B------:R-:W-:Y:S01]  /*0c30*/  FADD R17, R20, -R17 ;  /* 0x8000001114117221 */ /* 0x000fe20000000000 */
[----:B------:R-:W-:-:S02]  /*0c40*/  VIADD R22, R7, 0x6 ;  /* 0x0000000607167836 */ /* 0x000fc40000000000 */
[----:B------:R-:W-:Y:S01]  /*0c50*/  FSEL R20, RZ, 1, P3 ;  /* 0x3f800000ff147808 */ /* 0x000fe20001800000 */
[----:B0-----:R-:W-:Y:S02]  /*0c60*/  DFMA R12, R10, R10, R12 ;  /* 0x0000000a0a0c722b */ /* 0x001fe4000000000c */
[----:B------:R-:W0:Y:S01]  /*0c70*/  F2F.F64.F32 R10, R17 ;  /* 0x00000011000a7310 */ /* 0x000e220000201800 */
[----:B------:R-:W-:Y:S01]  /*0c80*/  ISETP.NE.AND P3, PT, R5, R22, PT ;  /* 0x000000160500720c */ /* 0x000fe20003f65270 */
[----:B------:R-:W-:Y:S01]  /*0c90*/  FADD R15, R20, -R15 ;  /* 0x8000000f140f7221 */ /* 0x000fe20000000000 */
[----:B------:R-:W-:Y:S02]  /*0ca0*/  VIADD R20, R7, 0x7 ;  /* 0x0000000707147836 */ /* 0x000fe40000000000 */
[----:B------:R-:W-:Y:S01]  /*0cb0*/  FSEL R19, RZ, 1, P3 ;  /* 0x3f800000ff137808 */ /* 0x000fe20001800000 */
[----:B-1----:R-:W-:Y:S02]  /*0cc0*/  DFMA R12, R8, R8, R12 ;  /* 0x00000008080c722b */ /* 0x002fe4000000000c */
[----:B------:R-:W1:Y:S01]  /*0cd0*/  F2F.F64.F32 R8, R15 ;  /* 0x0000000f00087310 */ /* 0x000e620000201800 */
[----:B------:R-:W-:Y:S01]  /*0ce0*/  ISETP.NE.AND P3, PT, R5, R20, PT ;  /* 0x000000140500720c */ /* 0x000fe20003f65270 */
[----:B------:R-:W-:-:S03]  /*0cf0*/  FADD R14, R19, -R14 ;  /* 0x8000000e130e7221 */ /* 0x000fc60000000000 */
[----:B------:R-:W-:Y:S01]  /*0d00*/  FSEL R19, RZ, 1, P3 ;  /* 0x3f800000ff137808 */ /* 0x000fe20001800000 */
[----:B0-----:R-:W-:Y:S02]  /*0d10*/  DFMA R12, R10, R10, R12 ;  /* 0x0000000a0a0c722b */ /* 0x001fe4000000000c */
[----:B------:R-:W0:Y:S02]  /*0d20*/  F2F.F64.F32 R10, R14 ;  /* 0x0000000e000a7310 */ /* 0x000e240000201800 */
[----:B------:R-:W-:-:S04]  /*0d30*/  FADD R16, R19, -R16 ;  /* 0x8000001013107221 */ /* 0x000fc80000000000 */
[----:B-1----:R-:W-:Y:S02]  /*0d40*/  DFMA R12, R8, R8, R12 ;  /* 0x00000008080c722b */ /* 0x002fe4000000000c */
[----:B------:R-:W1:Y:S06]  /*0d50*/  F2F.F64.F32 R8, R16 ;  /* 0x0000001000087310 */ /* 0x000e6c0000201800 */
[----:B0-----:R-:W-:Y:S01]  /*0d60*/  DFMA R10, R10, R10, R12 ;  /* 0x0000000a0a0a722b */ /* 0x001fe2000000000c */
[----:B------:R-:W-:-:S07]  /*0d70*/  VIADD R7, R7, 0x8 ;  /* 0x0000000807077836 */ /* 0x000fce0000000000 */
[----:B-1----:R-:W-:-:S11]  /*0d80*/  DFMA R10, R8, R8, R10 ;  /* 0x00000008080a722b */ /* 0x002fd6000000000a */
.L_x_28:
        /* <DEDUP_REMOVED lines=9> */
[----:B------:R-:W2:Y:S01]  /*0e20*/  LDG.E R12, desc[UR10][R12.64] ;  /* 0x0000000a0c0c7981 */ /* 0x000ea2000c1e1900 */
[----:B-1----:R-:W-:-:S04]  /*0e30*/  LEA R8, P3, R14, R8, 0x2 ;  /* 0x000000080e087211 */ /* 0x002fc800078610ff */
[----:B------:R-:W-:-:S05]  /*0e40*/  LEA.HI.X R9, R14, R9, R15, 0x2, P3 ;  /* 0x000000090e097211 */ /* 0x000fca00018f140f */
[----:B------:R-:W3:Y:S04]  /*0e50*/  LDG.E R17, desc[UR10][R8.64+0x4] ;  /* 0x0000040a08117981 */ /* 0x000ee8000c1e1900 */
[----:B------:R-:W4:Y:S04]  /*0e60*/  LDG.E R20, desc[UR10][R8.64+0x8] ;  /* 0x0000080a08147981 */ /* 0x000f28000c1e1900 */
[----:B------:R0:W5:Y:S01]  /*0e70*/  LDG.E R14, desc[UR10][R8.64+0xc] ;  /* 0x00000c0a080e7981 */ /* 0x000162000c1e1900 */
[----:B------:R-:W-:Y:S01]  /*0e80*/  ISETP.NE.AND P3, PT, R5, R7, PT ;  /* 0x000000070500720c */ /* 0x000fe20003f65270 */
[----:B------:R-:W-:-:S03]  /*0e90*/  VIADD R16, R7, 0x1 ;  /* 0x0000000107107836 */ /* 0x000fc60000000000 */
[----:B------:R-:W-:Y:S02]  /*0ea0*/  FSEL R15, RZ, 1, P3 ;  /* 0x3f800000ff0f7808 */ /* 0x000fe40001800000 */
[----:B------:R-:W-:Y:S01]  /*0eb0*/  ISETP.NE.AND P3, PT, R5, R16, PT ;  /* 0x000000100500720c */ /* 0x000fe20003f65270 */
[----:B------:R-:W-:-:S03]  /*0ec0*/  VIADD R18, R7, 0x2 ;  /* 0x0000000207127836 */ /* 0x000fc60000000000 */
[----:B------:R-:W-:Y:S02]  /*0ed0*/  FSEL R16, RZ, 1, P3 ;  /* 0x3f800000ff107808 */ /* 0x000fe40001800000 */
[----:B------:R-:W-:Y:S01]  /*0ee0*/  ISETP.NE.AND P3, PT, R5, R18, PT ;  /* 0x000000120500720c */ /* 0x000fe20003f65270 */
[C---:B------:R-:W-:Y:S02]  /*0ef0*/  VIADD R18, R7.reuse, 0x3 ;  /* 0x0000000307127836 */ /* 0x040fe40000000000 */
[----:B------:R-:W-:Y:S02]  /*0f00*/  VIADD R7, R7, 0x4 ;  /* 0x0000000407077836 */ /* 0x000fe40000000000 */
[----:B--2---:R-:W-:-:S04]  /*0f10*/  FADD R15, R15, -R12 ;  /* 0x8000000c0f0f7221 */ /* 0x004fc80000000000 */
[----:B------:R-:W1:Y:S01]  /*0f20*/  F2F.F64.F32 R12, R15 ;  /* 0x0000000f000c7310 */ /* 0x000e620000201800 */
[----:B---3--:R-:W-:Y:S01]  /*0f30*/  FADD R16, R16, -R17 ;  /* 0x8000001110107221 */ /* 0x008fe20000000000 */
[----:B------:R-:W-:-:S06]  /*0f40*/  FSEL R17, RZ, 1, P3 ;  /* 0x3f800000ff117808 */ /* 0x000fcc0001800000 */
[----:B0-----:R-:W0:Y:S01]  /*0f50*/  F2F.F64.F32 R8, R16 ;  /* 0x0000001000087310 */ /* 0x001e220000201800 */
[----:B------:R-:W-:Y:S01]  /*0f60*/  ISETP.NE.AND P3, PT, R5, R18, PT ;  /* 0x000000120500720c */ /* 0x000fe20003f65270 */
[----:B----4-:R-:W-:Y:S01]  /*0f70*/  FADD R17, R17, -R20 ;  /* 0x8000001411117221 */ /* 0x010fe20000000000 */
[----:B-1----:R-:W-:Y:S02]  /*0f80*/  DFMA R12, R12, R12, R10 ;  /* 0x0000000c0c0c722b */ /* 0x002fe4000000000a */
[----:B------:R-:W-:-:S03]  /*0f90*/  FSEL R19, RZ, 1, P3 ;  /* 0x3f800000ff137808 */ /* 0x000fc60001800000 */
[----:B------:R-:W1:Y:S02]  /*0fa0*/  F2F.F64.F32 R10, R17 ;  /* 0x00000011000a7310 */ /* 0x000e640000201800 */
[----:B-----5:R-:W-:Y:S01]  /*0fb0*/  FADD R14, R19, -R14 ;  /* 0x8000000e130e7221 */ /* 0x020fe20000000000 */
[----:B0-----:R-:W-:-:S05]  /*0fc0*/  DFMA R12, R8, R8, R12 ;  /* 0x00000008080c722b */ /* 0x001fca000000000c */
[----:B------:R-:W0:Y:S03]  /*0fd0*/  F2F.F64.F32 R8, R14 ;  /* 0x0000000e00087310 */ /* 0x000e260000201800 */
[----:B-1----:R-:W-:-:S08]  /*0fe0*/  DFMA R10, R10, R10, R12 ;  /* 0x0000000a0a0a722b */ /* 0x002fd0000000000c */
[----:B0-----:R-:W-:-:S11]  /*0ff0*/  DFMA R10, R8, R8, R10 ;  /* 0x00000008080a722b */ /* 0x001fd6000000000a */
.L_x_29:
[----:B------:R-:W-:Y:S05]  /*1000*/  @!P2 BRA `(.L_x_27) ;  /* 0x00000000007ca947 */ /* 0x000fea0003800000 */
[----:B------:R-:W0:Y:S01]  /*1010*/  LDC.64 R8, c[0x0][0x380] ;  /* 0x0000e000ff087b82 */ /* 0x000e220000000a00 */
[----:B------:R-:W-:-:S04]  /*1020*/  IMAD.IADD R13, R6, 0x1, R7 ;  /* 0x00000001060d7824 */ /* 0x000fc800078e0207 */
[----:B0-----:R-:W-:-:S06]  /*1030*/  IMAD.WIDE.U32 R8, R13, 0x4, R8 ;  /* 0x000000040d087825 */ /* 0x001fcc00078e0008 */
[----:B------:R-:W2:Y:S01]  /*1040*/  LDG.E R9, desc[UR10][R8.64] ;  /* 0x0000000a08097981 */ /* 0x000ea2000c1e1900 */
[----:B------:R-:W-:-:S04]  /*1050*/  ISETP.NE.AND P2, PT, R5, R7, PT ;  /* 0x000000070500720c */ /* 0x000fc80003f45270 */
[----:B------:R-:W-:Y:S02]  /*1060*/  FSEL R12, RZ, 1, P2 ;  /* 0x3f800000ff0c7808 */ /* 0x000fe40001000000 */
[----:B------:R-:W-:-:S03]  /*1070*/  ISETP.NE.AND P2, PT, R4, 0x1, PT ;  /* 0x000000010400780c */ /* 0x000fc60003f45270 */
[----:B--2---:R-:W-:-:S06]  /*1080*/  FADD R12, R12, -R9 ;  /* 0x800000090c0c7221 */ /* 0x004fcc0000000000 */
[----:B------:R-:W0:Y:S02]  /*1090*/  F2F.F64.F32 R12, R12 ;  /* 0x0000000c000c7310 */ /* 0x000e240000201800 */
[----:B0-----:R-:W-:Y:S02]  /*10a0*/  DFMA R10, R12, R12, R10 ;  /* 0x0000000c0c0a722b */ /* 0x001fe4000000000a */
[----:B------:R-:W-:Y:S09]  /*10b0*/  @!P2 BRA `(.L_x_27) ;  /* 0x000000000050a947 */ /* 0x000ff20003800000 */
[----:B------:R-:W0:Y:S01]  /*10c0*/  LDC.64 R12, c[0x0][0x380] ;  /* 0x0000e000ff0c7b82 */ /* 0x000e220000000a00 */
[----:B------:R-:W-:-:S05]  /*10d0*/  IADD3 R6, P2, PT, R6, R7, RZ ;  /* 0x0000000706067210 */ /* 0x000fca0007f5e0ff */
[----:B------:R-:W-:Y:S01]  /*10e0*/  IMAD.X R8, RZ, RZ, RZ, P2 ;  /* 0x000000ffff087224 */ /* 0x000fe200010e06ff */
[----:B0-----:R-:W-:-:S04]  /*10f0*/  LEA R12, P2, R6, R12, 0x2 ;  /* 0x0000000c060c7211 */ /* 0x001fc800078410ff */
[----:B------:R-:W-:Y:S02]  /*1100*/  LEA.HI.X R13, R6, R13, R8, 0x2, P2 ;  /* 0x0000000d060d7211 */ /* 0x000fe400010f1408 */
[----:B------:R-:W-:-:S03]  /*1110*/  ISETP.NE.AND P2, PT, R4, 0x2, PT ;  /* 0x000000020400780c */ /* 0x000fc60003f45270 */
[----:B------:R-:W2:Y:S10]  /*1120*/  LDG.E R9, desc[UR10][R12.64+0x4] ;  /* 0x0000040a0c097981 */ /* 0x000eb4000c1e1900 */
[----:B------:R-:W3:Y:S01]  /*1130*/  @P2 LDG.E R15, desc[UR10][R12.64+0x8] ;  /* 0x0000080a0c0f2981 */ /* 0x000ee2000c1e1900 */
[----:B------:R-:W-:-:S02]  /*1140*/  VIADD R6, R7, 0x1 ;  /* 0x0000000107067836 */ /* 0x000fc40000000000 */
[----:B------:R-:W-:-:S03]  /*1150*/  @P2 VIADD R8, R7, 0x2 ;  /* 0x0000000207082836 */ /* 0x000fc60000000000 */
[----:B------:R-:W-:-:S04]  /*1160*/  ISETP.NE.AND P3, PT, R5, R6, PT ;  /* 0x000000060500720c */ /* 0x000fc80003f65270 */
[----:B------:R-:W-:Y:S02]  /*1170*/  FSEL R6, RZ, 1, P3 ;  /* 0x3f800000ff067808 */ /* 0x000fe40001800000 */
[----:B------:R-:W-:-:S04]  /*1180*/  @P2 ISETP.NE.AND P3, PT, R5, R8, PT ;  /* 0x000000080500220c */ /* 0x000fc80003f65270 */
[----:B------:R-:W-:Y:S01]  /*1190*/  @P2 FSEL R8, RZ, 1, P3 ;  /* 0x3f800000ff082808 */ /* 0x000fe20001800000 */
[----:B--2---:R-:W-:-:S06]  /*11a0*/  FADD R6, R6, -R9 ;  /* 0x8000000906067221 */ /* 0x004fcc0000000000 */
[----:B------:R-:W0:Y:S01]  /*11b0*/  F2F.F64.F32 R6, R6 ;  /* 0x0000000600067310 */ /* 0x000e220000201800 */
[----:B---3--:R-:W-:-:S07]  /*11c0*/  @P2 FADD R8, R8, -R15 ;  /* 0x8000000f08082221 */ /* 0x008fce0000000000 */
[----:B------:R-:W1:Y:S01]  /*11d0*/  @P2 F2F.F64.F32 R8, R8 ;  /* 0x0000000800082310 */ /* 0x000e620000201800 */
[----:B0-----:R-:W-:-:S08]  /*11e0*/  DFMA R10, R6, R6, R10 ;  /* 0x00000006060a722b */ /* 0x001fd0000000000a */
[----:B-1----:R-:W-:-:S11]  /*11f0*/  @P2 DFMA R10, R8, R8, R10 ;  /* 0x00000008080a222b */ /* 0x002fd6000000000a */
.L_x_27:
[----:B------:R-:W-:-:S05]  /*1200*/  VIADD R5, R5, 0x1 ;  /* 0x0000000105057836 */ /* 0x000fca0000000000 */
[----:B------:R-:W-:-:S13]  /*1210*/  ISETP.NE.AND P2, PT, R5, UR9, PT ;  /* 0x0000000905007c0c */ /* 0x000fda000bf45270 */
[----:B------:R-:W-:Y:S05]  /*1220*/  @P2 BRA `(.L_x_30) ;  /* 0xffffffec00c02947 */ /* 0x000fea000383ffff */
.L_x_24:
        /* <DEDUP_REMOVED lines=19> */
[----:B------:R-:W-:Y:S05]  /*1360*/  CALL.REL.NOINC `($__internal_1_$__cuda_sm20_dsqrt_rn_f64_mediumpath_v1) ;  /* 0x00000000000c7944 */ /* 0x000fea0003c00000 */
.L_x_31:
[----:B------:R-:W0:Y:S02]  /*1370*/  LDC.64 R2, c[0x4][RZ] ;  /* 0x01000000ff027b82 */ /* 0x000e240000000a00 */
[----:B0-----:R-:W-:Y:S01]  /*1380*/  STG.E.64 desc[UR10][R2.64], R4 ;  /* 0x0000000402007986 */ /* 0x001fe2000c101b0a */
[----:B------:R-:W-:Y:S05]  /*1390*/  EXIT ;  /* 0x000000000000794d */ /* 0x000fea0003800000 */
        .weak           $__internal_1_$__cuda_sm20_dsqrt_rn_f64_mediumpath_v1
        .type           $__internal_1_$__cuda_sm20_dsqrt_rn_f64_mediumpath_v1,@function
        .size           $__internal_1_$__cuda_sm20_dsqrt_rn_f64_mediumpath_v1,(.L_x_66 - $__internal_1_$__cuda_sm20_dsqrt_rn_f64_mediumpath_v1)
$__internal_1_$__cuda_sm20_dsqrt_rn_f64_mediumpath_v1:
        /* <DEDUP_REMOVED lines=13> */
.L_x_32:
        /* <DEDUP_REMOVED lines=24> */
.L_x_34:
[----:B------:R-:W-:-:S11]  /*15f0*/  DADD R2, R4, R4 ;  /* 0x0000000004027229 */ /* 0x000fd60000000004 */
.L_x_33:
[----:B------:R-:W-:Y:S02]  /*1600*/  IMAD.MOV.U32 R4, RZ, RZ, R2 ;  /* 0x000000ffff047224 */ /* 0x000fe400078e0002 */
[----:B------:R-:W-:Y:S02]  /*1610*/  IMAD.MOV.U32 R5, RZ, RZ, R3 ;  /* 0x000000ffff057224 */ /* 0x000fe400078e0003 */
[----:B------:R-:W-:Y:S02]  /*1620*/  IMAD.MOV.U32 R2, RZ, RZ, R0 ;  /* 0x000000ffff027224 */ /* 0x000fe400078e0000 */
[----:B------:R-:W-:-:S04]  /*1630*/  IMAD.MOV.U32 R3, RZ, RZ, 0x0 ;  /* 0x00000000ff037424 */ /* 0x000fc800078e00ff */
[----:B------:R-:W-:Y:S05]  /*1640*/  RET.REL.NODEC R2 `(_Z18kern32NormSubFromIPfi) ;  /* 0xffffffe8026c7950 */ /* 0x000fea0003c3ffff */
.L_x_35:
        /* <DEDUP_REMOVED lines=11> */
.L_x_66:


//--------------------- .text._Z10kern64NormPKdl  --------------------------
	.section	.text._Z10kern64NormPKdl,"ax",@progbits
	.align	128
.text._Z10kern64NormPKdl:
        .type           _Z10kern64NormPKdl,@function
        .size           _Z10kern64NormPKdl,(.L_x_68 - _Z10kern64NormPKdl)
        .other          _Z10kern64NormPKdl,@"STO_CUDA_ENTRY STV_DEFAULT"
_Z10kern64NormPKdl:
[----:B------:R-:W-:Y:S08]  /*0000*/  LDC R1, c[0x0][0x37c] ;  /* 0x0000df00ff017b82 */ /* 0x000ff00000000800 */
[----:B------:R-:W0:Y:S01]  /*0010*/  LDC.64 R4, c[0x0][0x388] ;  /* 0x0000e200ff047b82 */ /* 0x000e220000000a00 */
[----:B------:R-:W1:Y:S01]  /*0020*/  LDCU.64 UR6, c[0x0][0x358] ;  /* 0x00006b00ff0677ac */ /* 0x000e620008000a00 */
[----:B------:R-:W-:-:S02]  /*0030*/  CS2R R8, SRZ ;  /* 0x0000000000087805 */ /* 0x000fc4000001ff00 */
[----:B0-----:R-:W-:-:S04]  /*0040*/  ISETP.GE.U32.AND P0, PT, R4, 0x1, PT ;  /* 0x000000010400780c */ /* 0x001fc80003f06070 */
[----:B------:R-:W-:-:S13]  /*0050*/  ISETP.GE.AND.EX P0, PT, R5, RZ, PT, P0 ;  /* 0x000000ff0500720c */ /* 0x000fda0003f06300 */
[----:B-1----:R-:W-:Y:S05]  /*0060*/  @!P0 BRA `(.L_x_36) ;  /* 0x0000000400e08947 */ /* 0x002fea0003800000 */
[C---:B------:R-:W-:Y:S02]  /*0070*/  ISETP.GE.U32.AND P1, PT, R4.reuse, 0x10, PT ;  /* 0x000000100400780c */ /* 0x040fe40003f26070 */
[----:B------:R-:W-:Y:S02]  /*0080*/  CS2R R2, SRZ ;  /* 0x0000000000027805 */ /* 0x000fe4000001ff00 */
[----:B------:R-:W-:Y:S02]  /*0090*/  LOP3.LUT R0, R4, 0xf, RZ, 0xc0, !PT ;  /* 0x0000000f04007812 */ /* 0x000fe400078ec0ff */
[----:B------:R-:W-:Y:S02]  /*00a0*/  CS2R R8, SRZ ;  /* 0x0000000000087805 */ /* 0x000fe4000001ff00 */
[----:B------:R-:W-:Y:S02]  /*00b0*/  ISETP.GE.U32.AND.EX P1, PT, R5, RZ, PT, P1 ;  /* 0x000000ff0500720c */ /* 0x000fe40003f26110 */
[----:B------:R-:W-:-:S04]  /*00c0*/  ISETP.NE.U32.AND P0, PT, R0, RZ, PT ;  /* 0x000000ff0000720c */ /* 0x000fc80003f05070 */
[----:B------:R-:W-:-:S07]  /*00d0*/  ISETP.NE.AND.EX P0, PT, RZ, RZ, PT, P0 ;  /* 0x000000ffff00720c */ /* 0x000fce0003f05300 */
[----:B------:R-:W-:Y:S06]  /*00e0*/  @!P1 BRA `(.L_x_37) ;  /* 0x0000000000c49947 */ /* 0x000fec0003800000 */
[----:B------:R-:W0:Y:S01]  /*00f0*/  LDCU.64 UR4, c[0x0][0x380] ;  /* 0x00007000ff0477ac */ /* 0x000e220008000a00 */
[----:B------:R-:W-:Y:S02]  /*0100*/  LOP3.LUT R3, R5, 0x7fffffff, RZ, 0xc0, !PT ;  /* 0x7fffffff05037812 */ /* 0x000fe400078ec0ff */
[----:B------:R-:W-:Y:S02]  /*0110*/  CS2R R8, SRZ ;  /* 0x0000000000087805 */ /* 0x000fe4000001ff00 */
[----:B------:R-:W-:Y:S01]  /*0120*/  LOP3.LUT R2, R4, 0xfffffff0, RZ, 0xc0, !PT ;  /* 0xfffffff004027812 */ /* 0x000fe200078ec0ff */
[----:B------:R-:W-:-:S04]  /*0130*/  IMAD.MOV.U32 R26, RZ, RZ, R3 ;  /* 0x000000ffff1a7224 */ /* 0x000fc800078e0003 */
[----:B------:R-:W-:Y:S01]  /*0140*/  IMAD.MOV.U32 R5, RZ, RZ, R2 ;  /* 0x000000ffff057224 */ /* 0x000fe200078e0002 */
[----:B0-----:R-:W-:-:S04]  /*0150*/  UIADD3 UR4, UP0, UPT, UR4, 0x40, URZ ;  /* 0x0000004004047890 */ /* 0x001fc8000ff1e0ff */
[----:B------:R-:W-:Y:S02]  /*0160*/  UIADD3.X UR5, UPT, UPT, URZ, UR5, URZ, UP0, !UPT ;  /* 0x00000005ff057290 */ /* 0x000fe400087fe4ff */
[----:B------:R-:W-:-:S04]  /*0170*/  IMAD.U32 R6, RZ, RZ, UR4 ;  /* 0x00000004ff067e24 */ /* 0x000fc8000f8e00ff */
[----:B------:R-:W-:-:S07]  /*0180*/  IMAD.U32 R7, RZ, RZ, UR5 ;  /* 0x00000005ff077e24 */ /* 0x000fce000f8e00ff */
.L_x_38:
[----:B------:R-:W2:Y:S04]  /*0190*/  LDG.E.64 R10, desc[UR6][R6.64+-0x40] ;  /* 0xffffc006060a7981 */ /* 0x000ea8000c1e1b00 */
[----:B------:R-:W3:Y:S04]  /*01a0*/  LDG.E.64 R12, desc[UR6][R6.64+-0x38] ;  /* 0xffffc806060c7981 */ /* 0x000ee8000c1e1b00 */
[----:B------:R-:W4:Y:S04]  /*01b0*/  LDG.E.64 R14, desc[UR6][R6.64+-0x30] ;  /* 0xffffd006060e7981 */ /* 0x000f28000c1e1b00 */
[----:B------:R-:W5:Y:S04]  /*01c0*/  LDG.E.64 R16, desc[UR6][R6.64+-0x28] ;  /* 0xffffd80606107981 */ /* 0x000f68000c1e1b00 */
[----:B------:R-:W5:Y:S04]  /*01d0*/  LDG.E.64 R18, desc[UR6][R6.64+-0x20] ;  /* 0xffffe00606127981 */ /* 0x000f68000c1e1b00 */
[----:B------:R-:W5:Y:S04]  /*01e0*/  LDG.E.64 R20, desc[UR6][R6.64+-0x18] ;  /* 0xffffe80606147981 */ /* 0x000f68000c1e1b00 */
[----:B------:R-:W5:Y:S04]  /*01f0*/  LDG.E.64 R24, desc[UR6][R6.64+-0x10] ;  /* 0xfffff00606187981 */ /* 0x000f68000c1e1b00 */
[----:B------:R-:W5:Y:S01]  /*0200*/  LDG.E.64 R22, desc[UR6][R6.64+-0x8] ;  /* 0xfffff80606167981 */ /* 0x000f62000c1e1b00 */
[----:B--2---:R-:W-:-:S03]  /*0210*/  DFMA R10, R10, R10, R8 ;  /* 0x0000000a0a0a722b */ /* 0x004fc60000000008 */
[----:B------:R-:W2:Y:S05]  /*0220*/  LDG.E.64 R8, desc[UR6][R6.64] ;  /* 0x0000000606087981 */ /* 0x000eaa000c1e1b00 */
[----:B---3--:R-:W-:Y:S02]  /*0230*/  DFMA R12, R12, R12, R10 ;  /* 0x0000000c0c0c722b */ /* 0x008fe4000000000a */
[----:B------:R-:W3:Y:S06]  /*0240*/  LDG.E.64 R10, desc[UR6][R6.64+0x8] ;  /* 0x00000806060a7981 */ /* 0x000eec000c1e1b00 */
[----:B----4-:R-:W-:-:S02]  /*0250*/  DFMA R14, R14, R14, R12 ;  /* 0x0000000e0e0e722b */ /* 0x010fc4000000000c */
[----:B------:R-:W4:Y:S06]  /*0260*/  LDG.E.64 R12, desc[UR6][R6.64+0x10] ;  /* 0x00001006060c7981 */ /* 0x000f2c000c1e1b00 */
[----:B-----5:R-:W-:Y:S02]  /*0270*/  DFMA R16, R16, R16, R14 ;  /* 0x000000101010722b */ /* 0x020fe4000000000e */
[----:B------:R-:W5:Y:S06]  /*0280*/  LDG.E.64 R14, desc[UR6][R6.64+0x18] ;  /* 0x00001806060e7981 */ /* 0x000f6c000c1e1b00 */
[----:B------:R-:W-:-:S02]  /*0290*/  DFMA R18, R18, R18, R16 ;  /* 0x000000121212722b */ /* 0x000fc40000000010 */
[----:B------:R-:W5:Y:S06]  /*02a0*/  LDG.E.64 R16, desc[UR6][R6.64+0x20] ;  /* 0x0000200606107981 */ /* 0x000f6c000c1e1b00 */
[----:B------:R-:W-:Y:S02]  /*02b0*/  DFMA R20, R20, R20, R18 ;  /* 0x000000141414722b */ /* 0x000fe40000000012 */
[----:B------:R-:W5:Y:S06]  /*02c0*/  LDG.E.64 R18, desc[UR6][R6.64+0x28] ;  /* 0x0000280606127981 */ /* 0x000f6c000c1e1b00 */
[----:B------:R-:W-:-:S02]  /*02d0*/  DFMA R24, R24, R24, R20 ;  /* 0x000000181818722b */ /* 0x000fc40000000014 */
[----:B------:R-:W5:Y:S06]  /*02e0*/  LDG.E.64 R20, desc[UR6][R6.64+0x30] ;  /* 0x0000300606147981 */ /* 0x000f6c000c1e1b00 */
[----:B------:R-:W-:Y:S02]  /*02f0*/  DFMA R22, R22, R22, R24 ;  /* 0x000000161616722b */ /* 0x000fe40000000018 */
[----:B------:R0:W5:Y:S01]  /*0300*/  LDG.E.64 R24, desc[UR6][R6.64+0x38] ;  /* 0x0000380606187981 */ /* 0x000162000c1e1b00 */
[----:B------:R-:W-:-:S04]  /*0310*/  IADD3 R5, P1, PT, R5, -0x10, RZ ;  /* 0xfffffff005057810 */ /* 0x000fc80007f3e0ff */
[----:B------:R-:W-:Y:S02]  /*0320*/  IADD3.X R26, PT, PT, R26, -0x1, RZ, P1, !PT ;  /* 0xffffffff1a1a7810 */ /* 0x000fe40000ffe4ff */
[----:B------:R-:W-:Y:S02]  /*0330*/  ISETP.NE.U32.AND P1, PT, R5, RZ, PT ;  /* 0x000000ff0500720c */ /* 0x000fe40003f25070 */
[----:B0-----:R-:W-:Y:S02]  /*0340*/  IADD3 R6, P2, PT, R6, 0x80, RZ ;  /* 0x0000008006067810 */ /* 0x001fe40007f5e0ff */
[----:B------:R-:W-:-:S03]  /*0350*/  ISETP.NE.AND.EX P1, PT, R26, RZ, PT, P1 ;  /* 0x000000ff1a00720c */ /* 0x000fc60003f25310 */
[----:B------:R-:W-:Y:S01]  /*0360*/  IMAD.X R7, RZ, RZ, R7, P2 ;  /* 0x000000ffff077224 */ /* 0x000fe200010e0607 */
[----:B--2---:R-:W-:-:S08]  /*0370*/  DFMA R22, R8, R8, R22 ;  /* 0x000000080816722b */ /* 0x004fd00000000016 */
[----:B---3--:R-:W-:-:S08]  /*0380*/  DFMA R22, R10, R10, R22 ;  /* 0x0000000a0a16722b */ /* 0x008fd00000000016 */
[----:B----4-:R-:W-:-:S08]  /*0390*/  DFMA R22, R12, R12, R22 ;  /* 0x0000000c0c16722b */ /* 0x010fd00000000016 */
[----:B-----5:R-:W-:-:S08]  /*03a0*/  DFMA R22, R14, R14, R22 ;  /* 0x0000000e0e16722b */ /* 0x020fd00000000016 */
[----:B------:R-:W-:-:S08]  /*03b0*/  DFMA R22, R16, R16, R22 ;  /* 0x000000101016722b */ /* 0x000fd00000000016 */
[----:B------:R-:W-:-:S08]  /*03c0*/  DFMA R22, R18, R18, R22 ;  /* 0x000000121216722b */ /* 0x000fd00000000016 */
[----:B------:R-:W-:-:S08]  /*03d0*/  DFMA R22, R20, R20, R22 ;  /* 0x000000141416722b */ /* 0x000fd00000000016 */
[----:B------:R-:W-:Y:S01]  /*03e0*/  DFMA R8, R24, R24, R22 ;  /* 0x000000181808722b */ /* 0x000fe20000000016 */
[----:B------:R-:W-:Y:S10]  /*03f0*/  @P1 BRA `(.L_x_38) ;  /* 0xfffffffc00641947 */ /* 0x000ff4000383ffff */
.L_x_37:
[----:B------:R-:W-:Y:S05]  /*0400*/  @!P0 BRA `(.L_x_36) ;  /* 0x0000000000f88947 */ /* 0x000fea0003800000 */
[----:B------:R-:W-:Y:S02]  /*0410*/  ISETP.GE.U32.AND P1, PT, R0, 0x8, PT ;  /* 0x000000080000780c */ /* 0x000fe40003f26070 */
[----:B------:R-:W-:Y:S02]  /*0420*/  LOP3.LUT R5, R4, 0x7, RZ, 0xc0, !PT ;  /* 0x0000000704057812 */ /* 0x000fe400078ec0ff */
[----:B------:R-:W-:Y:S02]  /*0430*/  ISETP.GE.U32.AND.EX P1, PT, RZ, RZ, PT, P1 ;  /* 0x000000ffff00720c */ /* 0x000fe40003f26110 */
[----:B------:R-:W-:-:S04]  /*0440*/  ISETP.NE.U32.AND P0, PT, R5, RZ, PT ;  /* 0x000000ff0500720c */ /* 0x000fc80003f05070 */
[----:B------:R-:W-:-:S07]  /*0450*/  ISETP.NE.AND.EX P0, PT, RZ, RZ, PT, P0 ;  /* 0x000000ffff00720c */ /* 0x000fce0003f05300 */
[----:B------:R-:W-:Y:S06]  /*0460*/  @!P1 BRA `(.L_x_39) ;  /* 0x0000000000549947 */ /* 0x000fec0003800000 */
[----:B------:R-:W0:Y:S02]  /*0470*/  LDC.64 R22, c[0x0][0x380] ;  /* 0x0000e000ff167b82 */ /* 0x000e240000000a00 */
[----:B0-----:R-:W-:-:S04]  /*0480*/  LEA R22, P1, R2, R22, 0x3 ;  /* 0x0000001602167211 */ /* 0x001fc800078218ff */
[----:B------:R-:W-:-:S05]  /*0490*/  LEA.HI.X R23, R2, R23, R3, 0x3, P1 ;  /* 0x0000001702177211 */ /* 0x000fca00008f1c03 */
        /* <DEDUP_REMOVED lines=8> */
[----:B------:R-:W-:-:S05]  /*0520*/  IADD3 R2, P1, PT, R2, 0x8, RZ ;  /* 0x0000000802027810 */ /* 0x000fca0007f3e0ff */
        /* <DEDUP_REMOVED lines=8> */
[----:B------:R-:W-:-:S11]  /*05b0*/  DFMA R8, R20, R20, R8 ;  /* 0x000000141408722b */ /* 0x000fd60000000008 */
.L_x_39:
[----:B------:R-:W-:Y:S05]  /*05c0*/  @!P0 BRA `(.L_x_36) ;  /* 0x0000000000888947 */ /* 0x000fea0003800000 */
[----:B------:R-:W-:-:S04]  /*05d0*/  ISETP.GE.U32.AND P0, PT, R5, 0x4, PT ;  /* 0x000000040500780c */ /* 0x000fc80003f06070 */
[----:B------:R-:W-:-:S13]  /*05e0*/  ISETP.GE.U32.AND.EX P0, PT, RZ, RZ, PT, P0 ;  /* 0x000000ffff00720c */ /* 0x000fda0003f06100 */
[----:B------:R-:W0:Y:S02]  /*05f0*/  @P0 LDC.64 R6, c[0x0][0x380] ;  /* 0x0000e000ff060b82 */ /* 0x000e240000000a00 */
[----:B0-----:R-:W-:-:S04]  /*0600*/  @P0 LEA R6, P1, R2, R6, 0x3 ;  /* 0x0000000602060211 */ /* 0x001fc800078218ff */
[----:B------:R-:W-:-:S05]  /*0610*/  @P0 LEA.HI.X R7, R2, R7, R3, 0x3, P1 ;  /* 0x0000000702070211 */ /* 0x000fca00008f1c03 */
[----:B------:R-:W2:Y:S04]  /*0620*/  @P0 LDG.E.64 R10, desc[UR6][R6.64] ;  /* 0x00000006060a0981 */ /* 0x000ea8000c1e1b00 */
[----:B------:R-:W3:Y:S04]  /*0630*/  @P0 LDG.E.64 R12, desc[UR6][R6.64+0x8] ;  /* 0x00000806060c0981 */ /* 0x000ee8000c1e1b00 */
[----:B------:R-:W4:Y:S04]  /*0640*/  @P0 LDG.E.64 R14, desc[UR6][R6.64+0x10] ;  /* 0x00001006060e0981 */ /* 0x000f28000c1e1b00 */
[----:B------:R-:W5:Y:S01]  /*0650*/  @P0 LDG.E.64 R16, desc[UR6][R6.64+0x18] ;  /* 0x0000180606100981 */ /* 0x000f62000c1e1b00 */
[----:B------:R-:W-:-:S02]  /*0660*/  LOP3.LUT R4, R4, 0x3, RZ, 0xc0, !PT ;  /* 0x0000000304047812 */ /* 0x000fc400078ec0ff */
[----:B------:R-:W-:Y:S02]  /*0670*/  @P0 IADD3 R2, P2, PT, R2, 0x4, RZ ;  /* 0x0000000402020810 */ /* 0x000fe40007f5e0ff */
[----:B------:R-:W-:-:S03]  /*0680*/  ISETP.NE.U32.AND P1, PT, R4, RZ, PT ;  /* 0x000000ff0400720c */ /* 0x000fc60003f25070 */
[----:B------:R-:W-:Y:S01]  /*0690*/  @P0 IMAD.X R3, RZ, RZ, R3, P2 ;  /* 0x000000ffff030224 */ /* 0x000fe200010e0603 */
[----:B--2---:R-:W-:-:S08]  /*06a0*/  @P0 DFMA R10, R10, R10, R8 ;  /* 0x0000000a0a0a022b */ /* 0x004fd00000000008 */
[----:B---3--:R-:W-:Y:S01]  /*06b0*/  @P0 DFMA R10, R12, R12, R10 ;  /* 0x0000000c0c0a022b */ /* 0x008fe2000000000a */
[----:B------:R-:W-:-:S05]  /*06c0*/  IMAD.MOV.U32 R12, RZ, RZ, RZ ;  /* 0x000000ffff0c7224 */ /* 0x000fca00078e00ff */
[----:B------:R-:W-:Y:S02]  /*06d0*/  ISETP.NE.AND.EX P1, PT, R12, RZ, PT, P1 ;  /* 0x000000ff0c00720c */ /* 0x000fe40003f25310 */
[----:B----4-:R-:W-:-:S08]  /*06e0*/  @P0 DFMA R10, R14, R14, R10 ;  /* 0x0000000e0e0a022b */ /* 0x010fd0000000000a */
[----:B-----5:R-:W-:-:S03]  /*06f0*/  @P0 DFMA R8, R16, R16, R10 ;  /* 0x000000101008022b */ /* 0x020fc6000000000a */
[----:B------:R-:W-:Y:S08]  /*0700*/  @!P1 BRA `(.L_x_36) ;  /* 0x0000000000389947 */ /* 0x000ff00003800000 */
[----:B------:R-:W0:Y:S02]  /*0710*/  LDC.64 R6, c[0x0][0x380] ;  /* 0x0000e000ff067b82 */ /* 0x000e240000000a00 */
[----:B0-----:R-:W-:-:S04]  /*0720*/  LEA R0, P0, R2, R6, 0x3 ;  /* 0x0000000602007211 */ /* 0x001fc800078018ff */
[----:B------:R-:W-:-:S09]  /*0730*/  LEA.HI.X R5, R2, R7, R3, 0x3, P0 ;  /* 0x0000000702057211 */ /* 0x000fd200000f1c03 */
.L_x_40:
[----:B------:R-:W-:Y:S02]  /*0740*/  IMAD.MOV.U32 R2, RZ, RZ, R0 ;  /* 0x000000ffff027224 */ /* 0x000fe400078e0000 */
[----:B------:R-:W-:-:S06]  /*0750*/  IMAD.MOV.U32 R3, RZ, RZ, R5 ;  /* 0x000000ffff037224 */ /* 0x000fcc00078e0005 */
[----:B------:R-:W2:Y:S01]  /*0760*/  LDG.E.64 R2, desc[UR6][R2.64] ;  /* 0x0000000602027981 */ /* 0x000ea2000c1e1b00 */
[----:B------:R-:W-:Y:S02]  /*0770*/  IADD3 R4, P0, PT, R4, -0x1, RZ ;  /* 0xffffffff04047810 */ /* 0x000fe40007f1e0ff */
[----:B------:R-:W-:Y:S02]  /*0780*/  IADD3 R0, P1, PT, R0, 0x8, RZ ;  /* 0x0000000800007810 */ /* 0x000fe40007f3e0ff */
[----:B------:R-:W-:Y:S02]  /*0790*/  IADD3.X R12, PT, PT, R12, -0x1, RZ, P0, !PT ;  /* 0xffffffff0c0c7810 */ /* 0x000fe400007fe4ff */
[----:B------:R-:W-:Y:S01]  /*07a0*/  ISETP.NE.U32.AND P0, PT, R4, RZ, PT ;  /* 0x000000ff0400720c */ /* 0x000fe20003f05070 */
[----:B------:R-:W-:-:S03]  /*07b0*/  IMAD.X R5, RZ, RZ, R5, P1 ;  /* 0x000000ffff057224 */ /* 0x000fc600008e0605 */
[----:B------:R-:W-:Y:S01]  /*07c0*/  ISETP.NE.AND.EX P0, PT, R12, RZ, PT, P0 ;  /* 0x000000ff0c00720c */ /* 0x000fe20003f05300 */
[----:B--2---:R-:W-:-:S12]  /*07d0*/  DFMA R8, R2, R2, R8 ;  /* 0x000000020208722b */ /* 0x004fd80000000008 */
[----:B------:R-:W-:Y:S05]  /*07e0*/  @P0 BRA `(.L_x_40) ;  /* 0xfffffffc00d40947 */ /* 0x000fea000383ffff */
.L_x_36:
        /* <DEDUP_REMOVED lines=19> */
[----:B------:R-:W-:Y:S05]  /*0920*/  CALL.REL.NOINC `($__internal_2_$__cuda_sm20_dsqrt_rn_f64_mediumpath_v1) ;  /* 0x00000000000c7944 */ /* 0x000fea0003c00000 */
.L_x_41:
[----:B------:R-:W0:Y:S02]  /*0930*/  LDC.64 R2, c[0x4][RZ] ;  /* 0x01000000ff027b82 */ /* 0x000e240000000a00 */
[----:B0-----:R-:W-:Y:S01]  /*0940*/  STG.E.64 desc[UR6][R2.64], R4 ;  /* 0x0000000402007986 */ /* 0x001fe2000c101b06 */
[----:B------:R-:W-:Y:S05]  /*0950*/  EXIT ;  /* 0x000000000000794d */ /* 0x000fea0003800000 */
        .weak           $__internal_2_$__cuda_sm20_dsqrt_rn_f64_mediumpath_v1
        .type           $__internal_2_$__cuda_sm20_dsqrt_rn_f64_mediumpath_v1,@function
        .size           $__internal_2_$__cuda_sm20_dsqrt_rn_f64_mediumpath_v1,(.L_x_68 - $__internal_2_$__cuda_sm20_dsqrt_rn_f64_mediumpath_v1)
$__internal_2_$__cuda_sm20_dsqrt_rn_f64_mediumpath_v1:
        /* <DEDUP_REMOVED lines=13> */
.L_x_42:
        /* <DEDUP_REMOVED lines=24> */
.L_x_44:
[----:B------:R-:W-:-:S11]  /*0bb0*/  DADD R2, R4, R4 ;  /* 0x0000000004027229 */ /* 0x000fd60000000004 */
.L_x_43:
[----:B------:R-:W-:Y:S02]  /*0bc0*/  IMAD.MOV.U32 R4, RZ, RZ, R2 ;  /* 0x000000ffff047224 */ /* 0x000fe400078e0002 */
[----:B------:R-:W-:Y:S02]  /*0bd0*/  IMAD.MOV.U32 R5, RZ, RZ, R3 ;  /* 0x000000ffff057224 */ /* 0x000fe400078e0003 */
[----:B------:R-:W-:Y:S02]  /*0be0*/  IMAD.MOV.U32 R2, RZ, RZ, R0 ;  /* 0x000000ffff027224 */ /* 0x000fe400078e0000 */
[----:B------:R-:W-:-:S04]  /*0bf0*/  IMAD.MOV.U32 R3, RZ, RZ, 0x0 ;  /* 0x00000000ff037424 */ /* 0x000fc800078e00ff */
[----:B------:R-:W-:Y:S05]  /*0c00*/  RET.REL.NODEC R2 `(_Z10kern64NormPKdl) ;  /* 0xfffffff002fc7950 */ /* 0x000fea0003c3ffff */
.L_x_45:
        /* <DEDUP_REMOVED lines=15> */
.L_x_68:


//--------------------- .text._Z10kern32NormPKfl  --------------------------
	.section	.text._Z10kern32NormPKfl,"ax",@progbits
	.align	128
.text._Z10kern32NormPKfl:
        .type           _Z10kern32NormPKfl,@function
        .size           _Z10kern32NormPKfl,(.L_x_70 - _Z10kern32NormPKfl)
        .other          _Z10kern32NormPKfl,@"STO_CUDA_ENTRY STV_DEFAULT"
_Z10kern32NormPKfl:
        /* <DEDUP_REMOVED lines=25> */
.L_x_48:
        /* <DEDUP_REMOVED lines=15> */
[----:B------:R0:W5:Y:S01]  /*0280*/  LDG.E R26, desc[UR6][R12.64+0x1c] ;  /* 0x00001c060c1a7981 */ /* 0x000162000c1e1900 */
[----:B------:R-:W-:-:S04]  /*0290*/  IADD3 R5, P1, PT, R5, -0x10, RZ ;  /* 0xfffffff005057810 */ /* 0x000fc80007f3e0ff */
[----:B------:R-:W-:Y:S02]  /*02a0*/  IADD3.X R6, PT, PT, R6, -0x1, RZ, P1, !PT ;  /* 0xffffffff06067810 */ /* 0x000fe40000ffe4ff */
[----:B------:R-:W-:-:S04]  /*02b0*/  ISETP.NE.U32.AND P1, PT, R5, RZ, PT ;  /* 0x000000ff0500720c */ /* 0x000fc80003f25070 */
[----:B------:R-:W-:Y:S02]  /*02c0*/  ISETP.NE.AND.EX P1, PT, R6, RZ, PT, P1 ;  /* 0x000000ff0600720c */ /* 0x000fe40003f25310 */
[----:B0-----:R-:W-:-:S05]  /*02d0*/  IADD3 R12, P2, PT, R12, 0x40, RZ ;  /* 0x000000400c0c7810 */ /* 0x001fca0007f5e0ff */
[----:B------:R-:W-:Y:S01]  /*02e0*/  IMAD.X R13, RZ, RZ, R13, P2 ;  /* 0x000000ffff0d7224 */ /* 0x000fe200010e060d */
[----:B--2---:R-:W0:Y:S02]  /*02f0*/  F2F.F64.F32 R16, R28 ;  /* 0x0000001c00107310 */ /* 0x004e240000201800 */
[----:B0-----:R-:W-:-:S06]  /*0300*/  DFMA R16, R16, R16, R14 ;  /* 0x000000101010722b */ /* 0x001fcc000000000e */
[----:B---3--:R-:W0:Y:S02]  /*0310*/  F2F.F64.F32 R14, R19 ;  /* 0x00000013000e7310 */ /* 0x008e240000201800 */
[----:B0-----:R-:W-:-:S06]  /*0320*/  DFMA R14, R14, R14, R16 ;  /* 0x0000000e0e0e722b */ /* 0x001fcc0000000010 */
[----:B----4-:R-:W0:Y:S08]  /*0330*/  F2F.F64.F32 R16, R27 ;  /* 0x0000001b00107310 */ /* 0x010e300000201800 */
[----:B-----5:R-:W1:Y:S01]  /*0340*/  F2F.F64.F32 R18, R18 ;  /* 0x0000001200127310 */ /* 0x020e620000201800 */
[----:B0-----:R-:W-:-:S07]  /*0350*/  DFMA R14, R16, R16, R14 ;  /* 0x00000010100e722b */ /* 0x001fce000000000e */
[----:B------:R-:W0:Y:S01]  /*0360*/  F2F.F64.F32 R16, R25 ;  /* 0x0000001900107310 */ /* 0x000e220000201800 */
[----:B-1----:R-:W-:-:S07]  /*0370*/  DFMA R14, R18, R18, R14 ;  /* 0x00000012120e722b */ /* 0x002fce000000000e */
[----:B------:R-:W1:Y:S01]  /*0380*/  F2F.F64.F32 R28, R24 ;  /* 0x00000018001c7310 */ /* 0x000e620000201800 */
        /* <DEDUP_REMOVED lines=20> */
[----:B0-----:R-:W-:-:S08]  /*04d0*/  DFMA R14, R14, R14, R16 ;  /* 0x0000000e0e0e722b */ /* 0x001fd00000000010 */
[----:B-1----:R-:W-:Y:S01]  /*04e0*/  DFMA R14, R26, R26, R14 ;  /* 0x0000001a1a0e722b */ /* 0x002fe2000000000e */
[----:B------:R-:W-:Y:S10]  /*04f0*/  @P1 BRA `(.L_x_48) ;  /* 0xfffffffc00241947 */ /* 0x000ff4000383ffff */
.L_x_47:
        /* <DEDUP_REMOVED lines=10> */
[----:B------:R-:W2:Y:S04]  /*05a0*/  LDG.E R17, desc[UR6][R10.64] ;  /* 0x000000060a117981 */ /* 0x000ea8000c1e1900 */
[----:B------:R-:W3:Y:S04]  /*05b0*/  LDG.E R18, desc[UR6][R10.64+0x4] ;  /* 0x000004060a127981 */ /* 0x000ee8000c1e1900 */
[----:B------:R-:W4:Y:S04]  /*05c0*/  LDG.E R19, desc[UR6][R10.64+0x8] ;  /* 0x000008060a137981 */ /* 0x000f28000c1e1900 */
[----:B------:R-:W5:Y:S04]  /*05d0*/  LDG.E R20, desc[UR6][R10.64+0xc] ;  /* 0x00000c060a147981 */ /* 0x000f68000c1e1900 */
[----:B------:R-:W5:Y:S04]  /*05e0*/  LDG.E R7, desc[UR6][R10.64+0x10] ;  /* 0x000010060a077981 */ /* 0x000f68000c1e1900 */
[----:B------:R-:W5:Y:S04]  /*05f0*/  LDG.E R5, desc[UR6][R10.64+0x14] ;  /* 0x000014060a057981 */ /* 0x000f68000c1e1900 */
[----:B------:R-:W5:Y:S04]  /*0600*/  LDG.E R0, desc[UR6][R10.64+0x18] ;  /* 0x000018060a007981 */ /* 0x000f68000c1e1900 */
[----:B------:R0:W5:Y:S01]  /*0610*/  LDG.E R6, desc[UR6][R10.64+0x1c] ;  /* 0x00001c060a067981 */ /* 0x000162000c1e1900 */
[----:B------:R-:W-:-:S05]  /*0620*/  IADD3 R2, P1, PT, R2, 0x8, RZ ;  /* 0x0000000802027810 */ /* 0x000fca0007f3e0ff */
[----:B------:R-:W-:Y:S01]  /*0630*/  IMAD.X R3, RZ, RZ, R3, P1 ;  /* 0x000000ffff037224 */ /* 0x000fe200008e0603 */
[----:B--2---:R-:W1:Y:S08]  /*0640*/  F2F.F64.F32 R12, R17 ;  /* 0x00000011000c7310 */ /* 0x004e700000201800 */
[----:B---3--:R-:W2:Y:S01]  /*0650*/  F2F.F64.F32 R8, R18 ;  /* 0x0000001200087310 */ /* 0x008ea20000201800 */
[----:B-1----:R-:W-:-:S07]  /*0660*/  DFMA R12, R12, R12, R14 ;  /* 0x0000000c0c0c722b */ /* 0x002fce000000000e */
[----:B----4-:R-:W1:Y:S01]  /*0670*/  F2F.F64.F32 R14, R19 ;  /* 0x00000013000e7310 */ /* 0x010e620000201800 */
[----:B--2---:R-:W-:-:S07]  /*0680*/  DFMA R12, R8, R8, R12 ;  /* 0x00000008080c722b */ /* 0x004fce000000000c */
[----:B-----5:R-:W2:Y:S01]  /*0690*/  F2F.F64.F32 R8, R20 ;  /* 0x0000001400087310 */ /* 0x020ea20000201800 */
[----:B-1----:R-:W-:-:S07]  /*06a0*/  DFMA R12, R14, R14, R12 ;  /* 0x0000000e0e0c722b */ /* 0x002fce000000000c */
[----:B0-----:R-:W-:Y:S01]  /*06b0*/  F2F.F64.F32 R10, R0 ;  /* 0x00000000000a7310 */ /* 0x001fe20000201800 */
[----:B--2---:R-:W-:-:S07]  /*06c0*/  DFMA R12, R8, R8, R12 ;  /* 0x00000008080c722b */ /* 0x004fce000000000c */
[----:B------:R-:W0:Y:S08]  /*06d0*/  F2F.F64.F32 R14, R7 ;  /* 0x00000007000e7310 */ /* 0x000e300000201800 */
[----:B------:R-:W1:Y:S01]  /*06e0*/  F2F.F64.F32 R8, R5 ;  /* 0x0000000500087310 */ /* 0x000e620000201800 */
[----:B0-----:R-:W-:-:S07]  /*06f0*/  DFMA R12, R14, R14, R12 ;  /* 0x0000000e0e0c722b */ /* 0x001fce000000000c */
[----:B------:R-:W0:Y:S01]  /*0700*/  F2F.F64.F32 R14, R6 ;  /* 0x00000006000e7310 */ /* 0x000e220000201800 */
[----:B-1----:R-:W-:-:S08]  /*0710*/  DFMA R12, R8, R8, R12 ;  /* 0x00000008080c722b */ /* 0x002fd0000000000c */
[----:B------:R-:W-:-:S08]  /*0720*/  DFMA R12, R10, R10, R12 ;  /* 0x0000000a0a0c722b */ /* 0x000fd0000000000c */
[----:B0-----:R-:W-:-:S11]  /*0730*/  DFMA R14, R14, R14, R12 ;  /* 0x0000000e0e0e722b */ /* 0x001fd6000000000c */
.L_x_49:
[----:B------:R-:W-:Y:S05]  /*0740*/  @!P0 BRA `(.L_x_46) ;  /* 0x0000000000988947 */ /* 0x000fea0003800000 */
[----:B------:R-:W-:-:S04]  /*0750*/  ISETP.GE.U32.AND P0, PT, R16, 0x4, PT ;  /* 0x000000041000780c */ /* 0x000fc80003f06070 */
[----:B------:R-:W-:-:S13]  /*0760*/  ISETP.GE.U32.AND.EX P0, PT, RZ, RZ, PT, P0 ;  /* 0x000000ffff00720c */ /* 0x000fda0003f06100 */
[----:B------:R-:W0:Y:S02]  /*0770*/  @P0 LDC.64 R6, c[0x0][0x380] ;  /* 0x0000e000ff060b82 */ /* 0x000e240000000a00 */
[----:B0-----:R-:W-:-:S04]  /*0780*/  @P0 LEA R6, P1, R2, R6, 0x2 ;  /* 0x0000000602060211 */ /* 0x001fc800078210ff */
[----:B------:R-:W-:-:S05]  /*0790*/  @P0 LEA.HI.X R7, R2, R7, R3, 0x2, P1 ;  /* 0x0000000702070211 */ /* 0x000fca00008f1403 */
[----:B------:R-:W2:Y:S04]  /*07a0*/  @P0 LDG.E R0, desc[UR6][R6.64] ;  /* 0x0000000606000981 */ /* 0x000ea8000c1e1900 */
[----:B------:R-:W3:Y:S04]  /*07b0*/  @P0 LDG.E R5, desc[UR6][R6.64+0x4] ;  /* 0x0000040606050981 */ /* 0x000ee8000c1e1900 */
[----:B------:R-:W4:Y:S04]  /*07c0*/  @P0 LDG.E R13, desc[UR6][R6.64+0x8] ;  /* 0x00000806060d0981 */ /* 0x000f28000c1e1900 */
[----:B------:R-:W5:Y:S01]  /*07d0*/  @P0 LDG.E R17, desc[UR6][R6.64+0xc] ;  /* 0x00000c0606110981 */ /* 0x000f62000c1e1900 */
[----:B------:R-:W-:-:S02]  /*07e0*/  LOP3.LUT R16, R4, 0x3, RZ, 0xc0, !PT ;  /* 0x0000000304107812 */ /* 0x000fc400078ec0ff */
[----:B------:R-:W-:Y:S02]  /*07f0*/  @P0 IADD3 R2, P2, PT, R2, 0x4, RZ ;  /* 0x0000000402020810 */ /* 0x000fe40007f5e0ff */
[----:B------:R-:W-:-:S03]  /*0800*/  ISETP.NE.U32.AND P1, PT, R16, RZ, PT ;  /* 0x000000ff1000720c */ /* 0x000fc60003f25070 */
[----:B------:R-:W-:Y:S01]  /*0810*/  @P0 IMAD.X R3, RZ, RZ, R3, P2 ;  /* 0x000000ffff030224 */ /* 0x000fe200010e0603 */
[----:B--2---:R-:W0:Y:S08]  /*0820*/  @P0 F2F.F64.F32 R8, R0 ;  /* 0x0000000000080310 */ /* 0x004e300000201800 */
[----:B---3--:R-:W1:Y:S01]  /*0830*/  @P0 F2F.F64.F32 R10, R5 ;  /* 0x00000005000a0310 */ /* 0x008e620000201800 */
[----:B0-----:R-:W-:-:S07]  /*0840*/  @P0 DFMA R8, R8, R8, R14 ;  /* 0x000000080808022b */ /* 0x001fce000000000e */
[----:B----4-:R-:W0:Y:S01]  /*0850*/  @P0 F2F.F64.F32 R12, R13 ;  /* 0x0000000d000c0310 */ /* 0x010e220000201800 */
[----:B-1----:R-:W-:-:S07]  /*0860*/  @P0 DFMA R8, R10, R10, R8 ;  /* 0x0000000a0a08022b */ /* 0x002fce0000000008 */
[----:B-----5:R-:W1:Y:S01]  /*0870*/  @P0 F2F.F64.F32 R10, R17 ;  /* 0x00000011000a0310 */ /* 0x020e620000201800 */
[----:B0-----:R-:W-:Y:S01]  /*0880*/  @P0 DFMA R8, R12, R12, R8 ;  /* 0x0000000c0c08022b */ /* 0x001fe20000000008 */
[----:B------:R-:W-:-:S05]  /*0890*/  IMAD.MOV.U32 R12, RZ, RZ, RZ ;  /* 0x000000ffff0c7224 */ /* 0x000fca00078e00ff */
[----:B------:R-:W-:Y:S02]  /*08a0*/  ISETP.NE.AND.EX P1, PT, R12, RZ, PT, P1 ;  /* 0x000000ff0c00720c */ /* 0x000fe40003f25310 */
[----:B-1----:R-:W-:-:S11]  /*08b0*/  @P0 DFMA R14, R10, R10, R8 ;  /* 0x0000000a0a0e022b */ /* 0x002fd60000000008 */
[----:B------:R-:W-:Y:S05]  /*08c0*/  @!P1 BRA `(.L_x_46) ;  /* 0x0000000000389947 */ /* 0x000fea0003800000 */
[----:B------:R-:W0:Y:S02]  /*08d0*/  LDC.64 R4, c[0x0][0x380] ;  /* 0x0000e000ff047b82 */ /* 0x000e240000000a00 */
[----:B0-----:R-:W-:-:S04]  /*08e0*/  LEA R0, P0, R2, R4, 0x2 ;  /* 0x0000000402007211 */ /* 0x001fc800078010ff */
[----:B------:R-:W-:-:S09]  /*08f0*/  LEA.HI.X R5, R2, R5, R3, 0x2, P0 ;  /* 0x0000000502057211 */ /* 0x000fd200000f1403 */
.L_x_50:
[----:B------:R-:W-:-:S05]  /*0900*/  IMAD.MOV.U32 R4, RZ, RZ, R0 ;  /* 0x000000ffff047224 */ /* 0x000fca00078e0000 */
[----:B------:R0:W2:Y:S01]  /*0910*/  LDG.E R2, desc[UR6][R4.64] ;  /* 0x0000000604027981 */ /* 0x0000a2000c1e1900 */
[----:B------:R-:W-:Y:S02]  /*0920*/  IADD3 R16, P0, PT, R16, -0x1, RZ ;  /* 0xffffffff10107810 */ /* 0x000fe40007f1e0ff */
[----:B------:R-:W-:Y:S02]  /*0930*/  IADD3 R0, P1, PT, R0, 0x4, RZ ;  /* 0x0000000400007810 */ /* 0x000fe40007f3e0ff */
[----:B------:R-:W-:Y:S02]  /*0940*/  IADD3.X R12, PT, PT, R12, -0x1, RZ, P0, !PT ;  /* 0xffffffff0c0c7810 */ /* 0x000fe400007fe4ff */
[----:B------:R-:W-:Y:S01]  /*0950*/  ISETP.NE.U32.AND P0, PT, R16, RZ, PT ;  /* 0x000000ff1000720c */ /* 0x000fe20003f05070 */
[----:B0-----:R-:W-:-:S03]  /*0960*/  IMAD.X R5, RZ, RZ, R5, P1 ;  /* 0x000000ffff057224 */ /* 0x001fc600008e0605 */
[----:B------:R-:W-:Y:S01]  /*0970*/  ISETP.NE.AND.EX P0, PT, R12, RZ, PT, P0 ;  /* 0x000000ff0c00720c */ /* 0x000fe20003f05300 */
[----:B--2---:R-:W0:Y:S02]  /*0980*/  F2F.F64.F32 R2, R2 ;  /* 0x0000000200027310 */ /* 0x004e240000201800 */
[----:B0-----:R-:W-:-:S10]  /*0990*/  DFMA R14, R2, R2, R14 ;  /* 0x00000002020e722b */ /* 0x001fd4000000000e */
[----:B------:R-:W-:Y:S05]  /*09a0*/  @P0 BRA `(.L_x_50) ;  /* 0xfffffffc00d40947 */ /* 0x000fea000383ffff */
.L_x_46:
        /* <DEDUP_REMOVED lines=19> */
[----:B------:R-:W-:Y:S05]  /*0ae0*/  CALL.REL.NOINC `($__internal_3_$__cuda_sm20_dsqrt_rn_f64_mediumpath_v1) ;  /* 0x00000000000c7944 */ /* 0x000fea0003c00000 */
.L_x_51:
[----:B------:R-:W0:Y:S02]  /*0af0*/  LDC.64 R2, c[0x4][RZ] ;  /* 0x01000000ff027b82 */ /* 0x000e240000000a00 */
[----:B0-----:R-:W-:Y:S01]  /*0b00*/  STG.E.64 desc[UR6][R2.64], R4 ;  /* 0x0000000402007986 */ /* 0x001fe2000c101b06 */
[----:B------:R-:W-:Y:S05]  /*0b10*/  EXIT ;  /* 0x000000000000794d */ /* 0x000fea0003800000 */
        .weak           $__internal_3_$__cuda_sm20_dsqrt_rn_f64_mediumpath_v1
        .type           $__internal_3_$__cuda_sm20_dsqrt_rn_f64_mediumpath_v1,@function
        .size           $__internal_3_$__cuda_sm20_dsqrt_rn_f64_mediumpath_v1,(.L_x_70 - $__internal_3_$__cuda_sm20_dsqrt_rn_f64_mediumpath_v1)
$__internal_3_$__cuda_sm20_dsqrt_rn_f64_mediumpath_v1:
        /* <DEDUP_REMOVED lines=13> */
.L_x_52:
        /* <DEDUP_REMOVED lines=24> */
.L_x_54:
[----:B------:R-:W-:-:S11]  /*0d70*/  DADD R2, R4, R4 ;  /* 0x0000000004027229 */ /* 0x000fd60000000004 */
.L_x_53:
[----:B------:R-:W-:Y:S02]  /*0d80*/  IMAD.MOV.U32 R4, RZ, RZ, R2 ;  /* 0x000000ffff047224 */ /* 0x000fe400078e0002 */
[----:B------:R-:W-:Y:S02]  /*0d90*/  IMAD.MOV.U32 R5, RZ, RZ, R3 ;  /* 0x000000ffff057224 */ /* 0x000fe400078e0003 */
[----:B------:R-:W-:Y:S02]  /*0da0*/  IMAD.MOV.U32 R2, RZ, RZ, R0 ;  /* 0x000000ffff027224 */ /* 0x000fe400078e0000 */
[----:B------:R-:W-:-:S04]  /*0db0*/  IMAD.MOV.U32 R3, RZ, RZ, 0x0 ;  /* 0x00000000ff037424 */ /* 0x000fc800078e00ff */
[----:B------:R-:W-:Y:S05]  /*0dc0*/  RET.REL.NODEC R2 `(_Z10kern32NormPKfl) ;  /* 0xfffffff0028c7950 */ /* 0x000fea0003c3ffff */
.L_x_55:
        /* <DEDUP_REMOVED lines=11> */
.L_x_70:


//--------------------- .text._Z9kernWidenPdPKfl  --------------------------
	.section	.text._Z9kernWidenPdPKfl,"ax",@progbits
	.align	128
.text._Z9kernWidenPdPKfl:
        .type           _Z9kernWidenPdPKfl,@function
        .size           _Z9kernWidenPdPKfl,(.L_x_72 - _Z9kernWidenPdPKfl)
        .other          _Z9kernWidenPdPKfl,@"STO_CUDA_ENTRY STV_DEFAULT"
_Z9kernWidenPdPKfl:
[----:B------:R-:W-:Y:S08]  /*0000*/  LDC R1, c[0x0][0x37c] ;  /* 0x0000df00ff017b82 */ /* 0x000ff00000000800 */
[----:B------:R-:W0:Y:S02]  /*0010*/  LDC.64 R2, c[0x0][0x390] ;  /* 0x0000e400ff027b82 */ /* 0x000e240000000a00 */
[----:B0-----:R-:W-:-:S04]  /*0020*/  ISETP.GE.U32.AND P0, PT, R2, 0x1, PT ;  /* 0x000000010200780c */ /* 0x001fc80003f06070 */
[----:B------:R-:W-:-:S13]  /*0030*/  ISETP.GE.AND.EX P0, PT, R3, RZ, PT, P0 ;  /* 0x000000ff0300720c */ /* 0x000fda0003f06300 */
[----:B------:R-:W-:Y:S05]  /*0040*/  @!P0 EXIT ;  /* 0x000000000000894d */ /* 0x000fea0003800000 */
[C---:B------:R-:W-:Y:S01]  /*0050*/  ISETP.GE.U32.AND P1, PT, R2.reuse, 0x10, PT ;  /* 0x000000100200780c */ /* 0x040fe20003f26070 */
[----:B------:R-:W0:Y:S01]  /*0060*/  LDCU.64 UR8, c[0x0][0x358] ;  /* 0x00006b00ff0877ac */ /* 0x000e220008000a00 */
[----:B------:R-:W-:Y:S01]  /*0070*/  LOP3.LUT R18, R2, 0xf, RZ, 0xc0, !PT ;  /* 0x0000000f02127812 */ /* 0x000fe200078ec0ff */
[----:B------:R-:W-:Y:S01]  /*0080*/  IMAD.MOV.U32 R0, RZ, RZ, RZ ;  /* 0x000000ffff007224 */ /* 0x000fe200078e00ff */
[----:B------:R-:W-:Y:S01]  /*0090*/  ISETP.GE.U32.AND.EX P1, PT, R3, RZ, PT, P1 ;  /* 0x000000ff0300720c */ /* 0x000fe20003f26110 */
[----:B------:R-:W-:Y:S01]  /*00a0*/  IMAD.MOV.U32 R4, RZ, RZ, RZ ;  /* 0x000000ffff047224 */ /* 0x000fe200078e00ff */
[----:B------:R-:W-:-:S04]  /*00b0*/  ISETP.NE.U32.AND P0, PT, R18, RZ, PT ;  /* 0x000000ff1200720c */ /* 0x000fc80003f05070 */
[----:B------:R-:W-:-:S07]  /*00c0*/  ISETP.NE.AND.EX P0, PT, RZ, RZ, PT, P0 ;  /* 0x000000ffff00720c */ /* 0x000fce0003f05300 */
[----:B------:R-:W-:Y:S06]  /*00d0*/  @!P1 BRA `(.L_x_56) ;  /* 0x0000000400289947 */ /* 0x000fec0003800000 */
[----:B------:R-:W1:Y:S01]  /*00e0*/  LDCU.128 UR4, c[0x0][0x380] ;  /* 0x00007000ff0477ac */ /* 0x000e620008000c00 */
[----:B------:R-:W-:Y:S02]  /*00f0*/  LOP3.LUT R0, R2, 0xfffffff0, RZ, 0xc0, !PT ;  /* 0xfffffff002007812 */ /* 0x000fe400078ec0ff */
[----:B------:R-:W-:-:S03]  /*0100*/  LOP3.LUT R4, R3, 0x7fffffff, RZ, 0xc0, !PT ;  /* 0x7fffffff03047812 */ /* 0x000fc600078ec0ff */
[----:B------:R-:W-:Y:S02]  /*0110*/  IMAD.MOV.U32 R5, RZ, RZ, R0 ;  /* 0x000000ffff057224 */ /* 0x000fe400078e0000 */
[----:B------:R-:W-:Y:S01]  /*0120*/  IMAD.MOV.U32 R3, RZ, RZ, R4 ;  /* 0x000000ffff037224 */ /* 0x000fe200078e0004 */
[----:B-1----:R-:W-:Y:S02]  /*0130*/  UIADD3 UR6, UP0, UPT, UR6, 0x20, URZ ;  /* 0x0000002006067890 */ /* 0x002fe4000ff1e0ff */
[----:B------:R-:W-:Y:S02]  /*0140*/  UIADD3 UR4, UP1, UPT, UR4, 0x40, URZ ;  /* 0x0000004004047890 */ /* 0x000fe4000ff3e0ff */
[----:B------:R-:W-:Y:S02]  /*0150*/  UIADD3.X UR7, UPT, UPT, URZ, UR7, URZ, UP0, !UPT ;  /* 0x00000007ff077290 */ /* 0x000fe400087fe4ff */
[----:B------:R-:W-:Y:S01]  /*0160*/  UIADD3.X UR5, UPT, UPT, URZ, UR5, URZ, UP1, !UPT ;  /* 0x00000005ff057290 */ /* 0x000fe20008ffe4ff */
[----:B------:R-:W-:-:S02]  /*0170*/  IMAD.U32 R10, RZ, RZ, UR6 ;  /* 0x00000006ff0a7e24 */ /* 0x000fc4000f8e00ff */
[----:B------:R-:W-:Y:S02]  /*0180*/  IMAD.U32 R12, RZ, RZ, UR4 ;  /* 0x00000004ff0c7e24 */ /* 0x000fe4000f8e00ff */
[----:B------:R-:W-:Y:S02]  /*0190*/  IMAD.U32 R11, RZ, RZ, UR7 ;  /* 0x00000007ff0b7e24 */ /* 0x000fe4000f8e00ff */
[----:B------:R-:W-:-:S07]  /*01a0*/  IMAD.U32 R13, RZ, RZ, UR5 ;  /* 0x00000005ff0d7e24 */ /* 0x000fce000f8e00ff */
.L_x_57:
[----:B------:R-:W-:Y:S02]  /*01b0*/  IMAD.MOV.U32 R6, RZ, RZ, R10 ;  /* 0x000000ffff067224 */ /* 0x000fe400078e000a */
[----:B------:R-:W-:-:S05]  /*01c0*/  IMAD.MOV.U32 R7, RZ, RZ, R11 ;  /* 0x000000ffff077224 */ /* 0x000fca00078e000b */
[----:B0-2---:R-:W2:Y:S01]  /*01d0*/  LDG.E R10, desc[UR8][R6.64+-0x20] ;  /* 0xffffe008060a7981 */ /* 0x005ea2000c1e1900 */
[----:B------:R-:W-:Y:S02]  /*01e0*/  IMAD.MOV.U32 R8, RZ, RZ, R12 ;  /* 0x000000ffff087224 */ /* 0x000fe400078e000c */
[----:B------:R-:W-:Y:S01]  /*01f0*/  IMAD.MOV.U32 R9, RZ, RZ, R13 ;  /* 0x000000ffff097224 */ /* 0x000fe200078e000d */
[----:B--2---:R-:W0:Y:S04]  /*0200*/  F2F.F64.F32 R10, R10 ;  /* 0x0000000a000a7310 */ /* 0x004e280000201800 */
[----:B0-----:R0:W-:Y:S04]  /*0210*/  STG.E.64 desc[UR8][R8.64+-0x40], R10 ;  /* 0xffffc00a08007986 */ /* 0x0011e8000c101b08 */
[----:B------:R-:W2:Y:S02]  /*0220*/  LDG.E R12, desc[UR8][R6.64+-0x1c] ;  /* 0xffffe408060c7981 */ /* 0x000ea4000c1e1900 */
[----:B--2---:R-:W1:Y:S02]  /*0230*/  F2F.F64.F32 R12, R12 ;  /* 0x0000000c000c7310 */ /* 0x004e640000201800 */
[----:B-1----:R1:W-:Y:S04]  /*0240*/  STG.E.64 desc[UR8][R8.64+-0x38], R12 ;  /* 0xffffc80c08007986 */ /* 0x0023e8000c101b08 */
[----:B------:R-:W2:Y:S02]  /*0250*/  LDG.E R14, desc[UR8][R6.64+-0x18] ;  /* 0xffffe808060e7981 */ /* 0x000ea4000c1e1900 */
[----:B--2---:R-:W2:Y:S02]  /*0260*/  F2F.F64.F32 R14, R14 ;  /* 0x0000000e000e7310 */ /* 0x004ea40000201800 */
[----:B--2---:R2:W-:Y:S04]  /*0270*/  STG.E.64 desc[UR8][R8.64+-0x30], R14 ;  /* 0xffffd00e08007986 */ /* 0x0045e8000c101b08 */
[----:B------:R-:W3:Y:S02]  /*0280*/  LDG.E R16, desc[UR8][R6.64+-0x14] ;  /* 0xffffec0806107981 */ /* 0x000ee4000c1e1900 */
[----:B---3--:R-:W3:Y:S02]  /*0290*/  F2F.F64.F32 R16, R16 ;  /* 0x0000001000107310 */ /* 0x008ee40000201800 */
[----:B---3--:R3:W-:Y:S04]  /*02a0*/  STG.E.64 desc[UR8][R8.64+-0x28], R16 ;  /* 0xffffd81008007986 */ /* 0x0087e8000c101b08 */
[----:B------:R-:W0:Y:S02]  /*02b0*/  LDG.E R19, desc[UR8][R6.64+-0x10] ;  /* 0xfffff00806137981 */ /* 0x000e24000c1e1900 */
[----:B0-----:R-:W0:Y:S02]  /*02c0*/  F2F.F64.F32 R10, R19 ;  /* 0x00000013000a7310 */ /* 0x001e240000201800 */
[----:B0-----:R0:W-:Y:S04]  /*02d0*/  STG.E.64 desc[UR8][R8.64+-0x20], R10 ;  /* 0xffffe00a08007986 */ /* 0x0011e8000c101b08 */
[----:B------:R-:W1:Y:S02]  /*02e0*/  LDG.E R20, desc[UR8][R6.64+-0xc] ;  /* 0xfffff40806147981 */ /* 0x000e64000c1e1900 */
[----:B-1----:R-:W1:Y:S02]  /*02f0*/  F2F.F64.F32 R12, R20 ;  /* 0x00000014000c7310 */ /* 0x002e640000201800 */
        /* <DEDUP_REMOVED lines=18> */
[----:B---3--:R-:W-:Y:S04]  /*0420*/  STG.E.64 desc[UR8][R8.64+0x18], R16 ;  /* 0x0000181008007986 */ /* 0x008fe8000c101b08 */
        /* <DEDUP_REMOVED lines=9> */
[----:B------:R-:W3:Y:S01]  /*04c0*/  LDG.E R22, desc[UR8][R6.64+0x1c] ;  /* 0x00001c0806167981 */ /* 0x000ee2000c1e1900 */
[----:B------:R-:W-:-:S02]  /*04d0*/  IADD3 R5, P1, PT, R5, -0x10, RZ ;  /* 0xfffffff005057810 */ /* 0x000fc40007f3e0ff */
[----:B0-----:R-:W-:Y:S02]  /*04e0*/  IADD3 R10, P2, PT, R6, 0x40, RZ ;  /* 0x00000040060a7810 */ /* 0x001fe40007f5e0ff */
[----:B------:R-:W-:Y:S02]  /*04f0*/  IADD3.X R3, PT, PT, R3, -0x1, RZ, P1, !PT ;  /* 0xffffffff03037810 */ /* 0x000fe40000ffe4ff */
[----:B------:R-:W-:Y:S01]  /*0500*/  ISETP.NE.U32.AND P1, PT, R5, RZ, PT ;  /* 0x000000ff0500720c */ /* 0x000fe20003f25070 */
[----:B------:R-:W-:Y:S01]  /*0510*/  IMAD.X R11, RZ, RZ, R7, P2 ;  /* 0x000000ffff0b7224 */ /* 0x000fe200010e0607 */
[----:B-1----:R-:W-:Y:S02]  /*0520*/  IADD3 R12, P3, PT, R8, 0x80, RZ ;  /* 0x00000080080c7810 */ /* 0x002fe40007f7e0ff */
[----:B------:R-:W-:-:S03]  /*0530*/  ISETP.NE.AND.EX P1, PT, R3, RZ, PT, P1 ;  /* 0x000000ff0300720c */ /* 0x000fc60003f25310 */
[----:B------:R-:W-:Y:S01]  /*0540*/  IMAD.X R13, RZ, RZ, R9, P3 ;  /* 0x000000ffff0d7224 */ /* 0x000fe200018e0609 */
[----:B---3--:R-:W0:Y:S02]  /*0550*/  F2F.F64.F32 R16, R22 ;  /* 0x0000001600107310 */ /* 0x008e240000201800 */
[----:B0-----:R2:W-:Y:S07]  /*0560*/  STG.E.64 desc[UR8][R8.64+0x38], R16 ;  /* 0x0000381008007986 */ /* 0x0015ee000c101b08 */
[----:B------:R-:W-:Y:S05]  /*0570*/  @P1 BRA `(.L_x_57) ;  /* 0xfffffffc000c1947 */ /* 0x000fea000383ffff */
.L_x_56:
[----:B0-----:R-:W-:Y:S05]  /*0580*/  @!P0 EXIT ;  /* 0x000000000000894d */ /* 0x001fea0003800000 */
[----:B------:R-:W-:Y:S02]  /*0590*/  ISETP.GE.U32.AND P1, PT, R18, 0x8, PT ;  /* 0x000000081200780c */ /* 0x000fe40003f26070 */
[----:B------:R-:W-:Y:S02]  /*05a0*/  LOP3.LUT R3, R2, 0x7, RZ, 0xc0, !PT ;  /* 0x0000000702037812 */ /* 0x000fe400078ec0ff */
[----:B------:R-:W-:Y:S02]  /*05b0*/  ISETP.GE.U32.AND.EX P1, PT, RZ, RZ, PT, P1 ;  /* 0x000000ffff00720c */ /* 0x000fe40003f26110 */
[----:B------:R-:W-:-:S04]  /*05c0*/  ISETP.NE.U32.AND P0, PT, R3, RZ, PT ;  /* 0x000000ff0300720c */ /* 0x000fc80003f05070 */
[----:B------:R-:W-:-:S07]  /*05d0*/  ISETP.NE.AND.EX P0, PT, RZ, RZ, PT, P0 ;  /* 0x000000ffff00720c */ /* 0x000fce0003f05300 */
[----:B------:R-:W-:Y:S06]  /*05e0*/  @!P1 BRA `(.L_x_58) ;  /* 0x0000000000809947 */ /* 0x000fec0003800000 */
[----:B--2---:R-:W0:Y:S08]  /*05f0*/  LDC.64 R8, c[0x0][0x388] ;  /* 0x0000e200ff087b82 */ /* 0x004e300000000a00 */
[----:B------:R-:W1:Y:S01]  /*0600*/  LDC.64 R6, c[0x0][0x380] ;  /* 0x0000e000ff067b82 */ /* 0x000e620000000a00 */
[----:B0-----:R-:W-:-:S04]  /*0610*/  LEA R8, P1, R0, R8, 0x2 ;  /* 0x0000000800087211 */ /* 0x001fc800078210ff */
[----:B------:R-:W-:-:S05]  /*0620*/  LEA.HI.X R9, R0, R9, R4, 0x2, P1 ;  /* 0x0000000900097211 */ /* 0x000fca00008f1404 */
[----:B------:R-:W2:Y:S01]  /*0630*/  LDG.E R10, desc[UR8][R8.64] ;  /* 0x00000008080a7981 */ /* 0x000ea2000c1e1900 */
[----:B-1----:R-:W-:-:S04]  /*0640*/  LEA R6, P1, R0, R6, 0x3 ;  /* 0x0000000600067211 */ /* 0x002fc800078218ff */
[C---:B------:R-:W-:Y:S01]  /*0650*/  LEA.HI.X R7, R0.reuse, R7, R4, 0x3, P1 ;  /* 0x0000000700077211 */ /* 0x040fe200008f1c04 */
        /* <DEDUP_REMOVED lines=18> */
[----:B--2---:R-:W1:Y:S02]  /*0780*/  F2F.F64.F32 R14, R19 ;  /* 0x00000013000e7310 */ /* 0x004e640000201800 */
[----:B-1----:R0:W-:Y:S04]  /*0790*/  STG.E.64 desc[UR8][R6.64+0x30], R14 ;  /* 0x0000300e06007986 */ /* 0x0021e8000c101b08 */
[----:B------:R-:W3:Y:S01]  /*07a0*/  LDG.E R20, desc[UR8][R8.64+0x1c] ;  /* 0x00001c0808147981 */ /* 0x000ee2000c1e1900 */
[----:B------:R-:W-:-:S05]  /*07b0*/  IADD3 R0, P1, PT, R0, 0x8, RZ ;  /* 0x0000000800007810 */ /* 0x000fca0007f3e0ff */
[----:B------:R-:W-:Y:S01]  /*07c0*/  IMAD.X R4, RZ, RZ, R4, P1 ;  /* 0x000000ffff047224 */ /* 0x000fe200008e0604 */
[----:B---3--:R-:W1:Y:S02]  /*07d0*/  F2F.F64.F32 R16, R20 ;  /* 0x0000001400107310 */ /* 0x008e640000201800 */
[----:B-1----:R0:W-:Y:S05]  /*07e0*/  STG.E.64 desc[UR8][R6.64+0x38], R16 ;  /* 0x0000381006007986 */ /* 0x0021ea000c101b08 */
.L_x_58:
[----:B------:R-:W-:Y:S05]  /*07f0*/  @!P0 EXIT ;  /* 0x000000000000894d */ /* 0x000fea0003800000 */
[----:B------:R-:W-:Y:S01]  /*0800*/  ISETP.GE.U32.AND P1, PT, R3, 0x4, PT ;  /* 0x000000040300780c */ /* 0x000fe20003f26070 */
[----:B------:R-:W-:Y:S01]  /*0810*/  IMAD.MOV.U32 R3, RZ, RZ, RZ ;  /* 0x000000ffff037224 */ /* 0x000fe200078e00ff */
[----:B------:R-:W-:Y:S02]  /*0820*/  LOP3.LUT R2, R2, 0x3, RZ, 0xc0, !PT ;  /* 0x0000000302027812 */ /* 0x000fe400078ec0ff */
[----:B------:R-:W-:Y:S02]  /*0830*/  ISETP.GE.U32.AND.EX P1, PT, RZ, RZ, PT, P1 ;  /* 0x000000ffff00720c */ /* 0x000fe40003f26110 */
[----:B------:R-:W-:-:S04]  /*0840*/  ISETP.NE.U32.AND P0, PT, R2, RZ, PT ;  /* 0x000000ff0200720c */ /* 0x000fc80003f05070 */
[----:B------:R-:W-:-:S07]  /*0850*/  ISETP.NE.AND.EX P0, PT, R3, RZ, PT, P0 ;  /* 0x000000ff0300720c */ /* 0x000fce0003f05300 */
[----:B------:R-:W-:Y:S06]  /*0860*/  @!P1 BRA `(.L_x_59) ;  /* 0x0000000000509947 */ /* 0x000fec0003800000 */
[----:B0-2---:R-:W0:Y:S08]  /*0870*/  LDC.64 R14, c[0x0][0x388] ;  /* 0x0000e200ff0e7b82 */ /* 0x005e300000000a00 */
        /* <DEDUP_REMOVED lines=9> */
[----:B--2---:R-:W0:Y:S02]  /*0910*/  F2F.F64.F32 R8, R8 ;  /* 0x0000000800087310 */ /* 0x004e240000201800 */
[----:B0-----:R1:W-:Y:S04]  /*0920*/  STG.E.64 desc[UR8][R16.64+0x8], R8 ;  /* 0x0000080810007986 */ /* 0x0013e8000c101b08 */
[----:B------:R-:W2:Y:S02]  /*0930*/  LDG.E R10, desc[UR8][R14.64+0x8] ;  /* 0x000008080e0a7981 */ /* 0x000ea4000c1e1900 */
[----:B--2---:R-:W0:Y:S02]  /*0940*/  F2F.F64.F32 R10, R10 ;  /* 0x0000000a000a7310 */ /* 0x004e240000201800 */
[----:B0-----:R1:W-:Y:S04]  /*0950*/  STG.E.64 desc[UR8][R16.64+0x10], R10 ;  /* 0x0000100a10007986 */ /* 0x0013e8000c101b08 */
[----:B------:R-:W2:Y:S01]  /*0960*/  LDG.E R12, desc[UR8][R14.64+0xc] ;  /* 0x00000c080e0c7981 */ /* 0x000ea2000c1e1900 */
[----:B------:R-:W-:-:S05]  /*0970*/  IADD3 R0, P1, PT, R0, 0x4, RZ ;  /* 0x0000000400007810 */ /* 0x000fca0007f3e0ff */
[----:B------:R-:W-:Y:S01]  /*0980*/  IMAD.X R4, RZ, RZ, R4, P1 ;  /* 0x000000ffff047224 */ /* 0x000fe200008e0604 */
[----:B--2---:R-:W0:Y:S02]  /*0990*/  F2F.F64.F32 R12, R12 ;  /* 0x0000000c000c7310 */ /* 0x004e240000201800 */
[----:B0-----:R1:W-:Y:S05]  /*09a0*/  STG.E.64 desc[UR8][R16.64+0x18], R12 ;  /* 0x0000180c10007986 */ /* 0x0013ea000c101b08 */
.L_x_59:
[----:B------:R-:W-:Y:S05]  /*09b0*/  @!P0 EXIT ;  /* 0x000000000000894d */ /* 0x000fea0003800000 */
[----:B01----:R-:W0:Y:S08]  /*09c0*/  LDC.64 R10, c[0x0][0x380] ;  /* 0x0000e000ff0a7b82 */ /* 0x003e300000000a00 */
[----:B--2---:R-:W1:Y:S01]  /*09d0*/  LDC.64 R8, c[0x0][0x388] ;  /* 0x0000e200ff087b82 */ /* 0x004e620000000a00 */
[----:B0-----:R-:W-:-:S04]  /*09e0*/  LEA R10, P0, R0, R10, 0x3 ;  /* 0x0000000a000a7211 */ /* 0x001fc800078018ff */
[C---:B------:R-:W-:Y:S02]  /*09f0*/  LEA.HI.X R11, R0.reuse, R11, R4, 0x3, P0 ;  /* 0x0000000b000b7211 */ /* 0x040fe400000f1c04 */
[----:B-1----:R-:W-:-:S04]  /*0a00*/  LEA R8, P1, R0, R8, 0x2 ;  /* 0x0000000800087211 */ /* 0x002fc800078210ff */
[----:B------:R-:W-:-:S09]  /*0a10*/  LEA.HI.X R9, R0, R9, R4, 0x2, P1 ;  /* 0x0000000900097211 */ /* 0x000fd200008f1404 */
.L_x_60:
[----:B0-----:R-:W-:Y:S02]  /*0a20*/  IMAD.MOV.U32 R6, RZ, RZ, R8 ;  /* 0x000000ffff067224 */ /* 0x001fe400078e0008 */
[----:B------:R-:W-:-:S05]  /*0a30*/  IMAD.MOV.U32 R7, RZ, RZ, R9 ;  /* 0x000000ffff077224 */ /* 0x000fca00078e0009 */
[----:B------:R0:W2:Y:S01]  /*0a40*/  LDG.E R4, desc[UR8][R6.64] ;  /* 0x0000000806047981 */ /* 0x0000a2000c1e1900 */
[----:B------:R-:W-:Y:S02]  /*0a50*/  IADD3 R2, P0, PT, R2, -0x1, RZ ;  /* 0xffffffff02027810 */ /* 0x000fe40007f1e0ff */
[----:B------:R-:W-:Y:S02]  /*0a60*/  IADD3 R8, P2, PT, R8, 0x4, RZ ;  /* 0x0000000408087810 */ /* 0x000fe40007f5e0ff */
[----:B------:R-:W-:Y:S02]  /*0a70*/  IADD3.X R3, PT, PT, R3, -0x1, RZ, P0, !PT ;  /* 0xffffffff03037810 */ /* 0x000fe400007fe4ff */
[----:B------:R-:W-:Y:S01]  /*0a80*/  ISETP.NE.U32.AND P0, PT, R2, RZ, PT ;  /* 0x000000ff0200720c */ /* 0x000fe20003f05070 */
[----:B------:R-:W-:Y:S02]  /*0a90*/  IMAD.X R9, RZ, RZ, R9, P2 ;  /* 0x000000ffff097224 */ /* 0x000fe400010e0609 */
[----:B0-----:R-:W-:Y:S01]  /*0aa0*/  IMAD.MOV.U32 R6, RZ, RZ, R10 ;  /* 0x000000ffff067224 */ /* 0x001fe200078e000a */
[----:B------:R-:W-:Y:S01]  /*0ab0*/  ISETP.NE.AND.EX P0, PT, R3, RZ, PT, P0 ;  /* 0x000000ff0300720c */ /* 0x000fe20003f05300 */
[----:B------:R-:W-:Y:S01]  /*0ac0*/  IMAD.MOV.U32 R7, RZ, RZ, R11 ;  /* 0x000000ffff077224 */ /* 0x000fe200078e000b */
[----:B------:R-:W-:-:S05]  /*0ad0*/  IADD3 R10, P1, PT, R10, 0x8, RZ ;  /* 0x000000080a0a7810 */ /* 0x000fca0007f3e0ff */
[----:B------:R-:W-:Y:S01]  /*0ae0*/  IMAD.X R11, RZ, RZ, R11, P1 ;  /* 0x000000ffff0b7224 */ /* 0x000fe200008e060b */
[----:B--2---:R-:W0:Y:S02]  /*0af0*/  F2F.F64.F32 R4, R4 ;  /* 0x0000000400047310 */ /* 0x004e240000201800 */
[----:B0-----:R0:W-:Y:S03]  /*0b00*/  STG.E.64 desc[UR8][R6.64], R4 ;  /* 0x0000000406007986 */ /* 0x0011e6000c101b08 */
[----:B------:R-:W-:Y:S05]  /*0b10*/  @P0 BRA `(.L_x_60) ;  /* 0xfffffffc00c00947 */ /* 0x000fea000383ffff */
[----:B------:R-:W-:Y:S05]  /*0b20*/  EXIT ;  /* 0x000000000000794d */ /* 0x000fea0003800000 */
.L_x_61:
        /* <DEDUP_REMOVED lines=13> */
.L_x_72:


//--------------------- .nv.shared.reserved.0     --------------------------
	.section	.nv.shared.reserved.0,"aw",@nobits
	.weak		__nv_reservedSMEM_offset_0_alias
	.size		__nv_reservedSMEM_offset_0_alias, 0, 64
	.other		__nv_reservedSMEM_offset_0_alias,@"STO_CUDA_RESERVED_SHARED STV_DEFAULT"
__nv_reservedSMEM_offset_0_alias:
	.zero		0
	.zero		64


//--------------------- .nv.global                --------------------------
	.section	.nv.global,"aw",@nobits
	.align	8
.nv.global:
	.type		d_froNorm,@object
	.size		d_froNorm,(.L_0 - d_froNorm)
d_froNorm:
	.zero		8
.L_0:


//--------------------- .nv.constant0._Z11kern64Add3IPdi --------------------------
	.section	.nv.constant0._Z11kern64Add3IPdi,"a",@progbits
	.sectionflags	@""
	.align	4
.nv.constant0._Z11kern64Add3IPdi:
	.zero		908


//--------------------- .nv.constant0._Z11kern32Add3IPfi --------------------------
	.section	.nv.constant0._Z11kern32Add3IPfi,"a",@progbits
	.sectionflags	@""
	.align	4
.nv.constant0._Z11kern32Add3IPfi:
	.zero		908


//--------------------- .nv.constant0._Z18kern64NormSubFromIPdi --------------------------
	.section	.nv.constant0._Z18kern64NormSubFromIPdi,"a",@progbits
	.sectionflags	@""
	.align	4
.nv.constant0._Z18kern64NormSubFromIPdi:
	.zero		908


//--------------------- .nv.constant0._Z18kern32NormSubFromIPfi --------------------------
	.section	.nv.constant0._Z18kern32NormSubFromIPfi,"a",@progbits
	.sectionflags	@""
	.align	4
.nv.constant0._Z18kern32NormSubFromIPfi:
	.zero		908


//--------------------- .nv.constant0._Z10kern64NormPKdl --------------------------
	.section	.nv.constant0._Z10kern64NormPKdl,"a",@progbits
	.sectionflags	@""
	.align	4
.nv.constant0._Z10kern64NormPKdl:
	.zero		912


//--------------------- .nv.constant0._Z10kern32NormPKfl --------------------------
	.section	.nv.constant0._Z10kern32NormPKfl,"a",@progbits
	.sectionflags	@""
	.align	4
.nv.constant0._Z10kern32NormPKfl:
	.zero		912


//--------------------- .nv.constant0._Z9kernWidenPdPKfl --------------------------
	.section	.nv.constant0._Z9kernWidenPdPKfl,"a",@progbits
	.sectionflags	@""
	.align	4
.nv.constant0._Z9kernWidenPdPKfl:
	.zero		920


//--------------------- SYMBOLS --------------------------

	.type		.nv.reservedSmem.offset0,@object
	.size		.nv.reservedSmem.offset0,0x4
